//
// Generated by NVIDIA NVVM Compiler
//
// Compiler Build ID: CL-36424714
// Cuda compilation tools, release 13.0, V13.0.88
// Based on NVVM 20.0.0
//

.version 9.0
.target sm_100
.address_size 64

	// .globl	_Z14kernel_softmaxPfii

.visible .entry _Z14kernel_softmaxPfii(
	.param .u64 .ptr .align 1 _Z14kernel_softmaxPfii_param_0,
	.param .u32 _Z14kernel_softmaxPfii_param_1,
	.param .u32 _Z14kernel_softmaxPfii_param_2
)
{
	.reg .pred 	%p<29>;
	.reg .b32 	%r<187>;
	.reg .b32 	%f<366>;
	.reg .b64 	%rd<149>;

	ld.param.u64 	%rd2, [_Z14kernel_softmaxPfii_param_0];
	ld.param.u32 	%r62, [_Z14kernel_softmaxPfii_param_1];
	ld.param.u32 	%r61, [_Z14kernel_softmaxPfii_param_2];
	cvta.to.global.u64 	%rd1, %rd2;
	mov.u32 	%r63, %ntid.x;
	mov.u32 	%r64, %ctaid.x;
	mov.u32 	%r65, %tid.x;
	mad.lo.s32 	%r1, %r63, %r64, %r65;
	setp.ge.u32 	%p1, %r1, %r62;
	@%p1 bra 	$L__BB0_39;
	setp.lt.s32 	%p2, %r61, 1;
	mov.f32 	%f356, 0f00000000;
	@%p2 bra 	$L__BB0_14;
	mul.lo.s32 	%r2, %r61, %r1;
	and.b32  	%r3, %r61, 15;
	setp.lt.u32 	%p3, %r61, 16;
	mov.f32 	%f356, 0f00000000;
	mov.b32 	%r168, 0;
	@%p3 bra 	$L__BB0_5;
	and.b32  	%r168, %r61, 2147483632;
	neg.s32 	%r174, %r168;
	add.s32 	%r173, %r2, 7;
	mov.f32 	%f356, 0f00000000;
$L__BB0_4:
	.pragma "nounroll";
	add.s32 	%r67, %r173, -7;
	mul.wide.u32 	%rd3, %r67, 4;
	add.s64 	%rd4, %rd1, %rd3;
	ld.global.f32 	%f30, [%rd4];
	max.f32 	%f31, %f30, %f356;
	add.s32 	%r68, %r173, -6;
	mul.wide.u32 	%rd5, %r68, 4;
	add.s64 	%rd6, %rd1, %rd5;
	ld.global.f32 	%f32, [%rd6];
	max.f32 	%f33, %f32, %f31;
	add.s32 	%r69, %r173, -5;
	mul.wide.u32 	%rd7, %r69, 4;
	add.s64 	%rd8, %rd1, %rd7;
	ld.global.f32 	%f34, [%rd8];
	max.f32 	%f35, %f34, %f33;
	add.s32 	%r70, %r173, -4;
	mul.wide.u32 	%rd9, %r70, 4;
	add.s64 	%rd10, %rd1, %rd9;
	ld.global.f32 	%f36, [%rd10];
	max.f32 	%f37, %f36, %f35;
	add.s32 	%r71, %r173, -3;
	mul.wide.u32 	%rd11, %r71, 4;
	add.s64 	%rd12, %rd1, %rd11;
	ld.global.f32 	%f38, [%rd12];
	max.f32 	%f39, %f38, %f37;
	add.s32 	%r72, %r173, -2;
	mul.wide.u32 	%rd13, %r72, 4;
	add.s64 	%rd14, %rd1, %rd13;
	ld.global.f32 	%f40, [%rd14];
	max.f32 	%f41, %f40, %f39;
	add.s32 	%r73, %r173, -1;
	mul.wide.u32 	%rd15, %r73, 4;
	add.s64 	%rd16, %rd1, %rd15;
	ld.global.f32 	%f42, [%rd16];
	max.f32 	%f43, %f42, %f41;
	add.s32 	%r74, %r173, 8;
	mul.wide.u32 	%rd17, %r173, 4;
	add.s64 	%rd18, %rd1, %rd17;
	ld.global.f32 	%f44, [%rd18];
	max.f32 	%f45, %f44, %f43;
	add.s32 	%r75, %r173, 1;
	mul.wide.u32 	%rd19, %r75, 4;
	add.s64 	%rd20, %rd1, %rd19;
	ld.global.f32 	%f46, [%rd20];
	max.f32 	%f47, %f46, %f45;
	add.s32 	%r76, %r173, 2;
	mul.wide.u32 	%rd21, %r76, 4;
	add.s64 	%rd22, %rd1, %rd21;
	ld.global.f32 	%f48, [%rd22];
	max.f32 	%f49, %f48, %f47;
	add.s32 	%r77, %r173, 3;
	mul.wide.u32 	%rd23, %r77, 4;
	add.s64 	%rd24, %rd1, %rd23;
	ld.global.f32 	%f50, [%rd24];
	max.f32 	%f51, %f50, %f49;
	add.s32 	%r78, %r173, 4;
	mul.wide.u32 	%rd25, %r78, 4;
	add.s64 	%rd26, %rd1, %rd25;
	ld.global.f32 	%f52, [%rd26];
	max.f32 	%f53, %f52, %f51;
	add.s32 	%r79, %r173, 5;
	mul.wide.u32 	%rd27, %r79, 4;
	add.s64 	%rd28, %rd1, %rd27;
	ld.global.f32 	%f54, [%rd28];
	max.f32 	%f55, %f54, %f53;
	add.s32 	%r80, %r173, 6;
	mul.wide.u32 	%rd29, %r80, 4;
	add.s64 	%rd30, %rd1, %rd29;
	ld.global.f32 	%f56, [%rd30];
	max.f32 	%f57, %f56, %f55;
	add.s32 	%r81, %r173, 7;
	mul.wide.u32 	%rd31, %r81, 4;
	add.s64 	%rd32, %rd1, %rd31;
	ld.global.f32 	%f58, [%rd32];
	max.f32 	%f59, %f58, %f57;
	mul.wide.u32 	%rd33, %r74, 4;
	add.s64 	%rd34, %rd1, %rd33;
	ld.global.f32 	%f60, [%rd34];
	max.f32 	%f356, %f60, %f59;
	add.s32 	%r174, %r174, 16;
	add.s32 	%r173, %r173, 16;
	setp.eq.s32 	%p4, %r174, 0;
	@%p4 bra 	$L__BB0_5;
	bra.uni 	$L__BB0_4;
$L__BB0_5:
	setp.eq.s32 	%p5, %r3, 0;
	@%p5 bra 	$L__BB0_14;
	and.b32  	%r8, %r61, 7;
	setp.lt.u32 	%p6, %r3, 8;
	@%p6 bra 	$L__BB0_8;
	add.s32 	%r82, %r168, %r2;
	mul.wide.u32 	%rd35, %r82, 4;
	add.s64 	%rd36, %rd1, %rd35;
	ld.global.f32 	%f62, [%rd36];
	max.f32 	%f63, %f62, %f356;
	add.s32 	%r83, %r82, 1;
	mul.wide.u32 	%rd37, %r83, 4;
	add.s64 	%rd38, %rd1, %rd37;
	ld.global.f32 	%f64, [%rd38];
	max.f32 	%f65, %f64, %f63;
	add.s32 	%r84, %r82, 2;
	mul.wide.u32 	%rd39, %r84, 4;
	add.s64 	%rd40, %rd1, %rd39;
	ld.global.f32 	%f66, [%rd40];
	max.f32 	%f67, %f66, %f65;
	add.s32 	%r85, %r82, 3;
	mul.wide.u32 	%rd41, %r85, 4;
	add.s64 	%rd42, %rd1, %rd41;
	ld.global.f32 	%f68, [%rd42];
	max.f32 	%f69, %f68, %f67;
	add.s32 	%r86, %r82, 4;
	mul.wide.u32 	%rd43, %r86, 4;
	add.s64 	%rd44, %rd1, %rd43;
	ld.global.f32 	%f70, [%rd44];
	max.f32 	%f71, %f70, %f69;
	add.s32 	%r87, %r82, 5;
	mul.wide.u32 	%rd45, %r87, 4;
	add.s64 	%rd46, %rd1, %rd45;
	ld.global.f32 	%f72, [%rd46];
	max.f32 	%f73, %f72, %f71;
	add.s32 	%r88, %r82, 6;
	mul.wide.u32 	%rd47, %r88, 4;
	add.s64 	%rd48, %rd1, %rd47;
	ld.global.f32 	%f74, [%rd48];
	max.f32 	%f75, %f74, %f73;
	add.s32 	%r89, %r82, 7;
	mul.wide.u32 	%rd49, %r89, 4;
	add.s64 	%rd50, %rd1, %rd49;
	ld.global.f32 	%f76, [%rd50];
	max.f32 	%f356, %f76, %f75;
	add.s32 	%r168, %r168, 8;
$L__BB0_8:
	setp.eq.s32 	%p7, %r8, 0;
	@%p7 bra 	$L__BB0_14;
	and.b32  	%r11, %r61, 3;
	setp.lt.u32 	%p8, %r8, 4;
	@%p8 bra 	$L__BB0_11;
	add.s32 	%r90, %r168, %r2;
	mul.wide.u32 	%rd51, %r90, 4;
	add.s64 	%rd52, %rd1, %rd51;
	ld.global.f32 	%f78, [%rd52];
	max.f32 	%f79, %f78, %f356;
	add.s32 	%r91, %r90, 1;
	mul.wide.u32 	%rd53, %r91, 4;
	add.s64 	%rd54, %rd1, %rd53;
	ld.global.f32 	%f80, [%rd54];
	max.f32 	%f81, %f80, %f79;
	add.s32 	%r92, %r90, 2;
	mul.wide.u32 	%rd55, %r92, 4;
	add.s64 	%rd56, %rd1, %rd55;
	ld.global.f32 	%f82, [%rd56];
	max.f32 	%f83, %f82, %f81;
	add.s32 	%r93, %r90, 3;
	mul.wide.u32 	%rd57, %r93, 4;
	add.s64 	%rd58, %rd1, %rd57;
	ld.global.f32 	%f84, [%rd58];
	max.f32 	%f356, %f84, %f83;
	add.s32 	%r168, %r168, 4;
$L__BB0_11:
	setp.eq.s32 	%p9, %r11, 0;
	@%p9 bra 	$L__BB0_14;
	add.s32 	%r172, %r168, %r2;
	neg.s32 	%r171, %r11;
$L__BB0_13:
	.pragma "nounroll";
	mul.wide.u32 	%rd59, %r172, 4;
	add.s64 	%rd60, %rd1, %rd59;
	ld.global.f32 	%f85, [%rd60];
	max.f32 	%f356, %f85, %f356;
	add.s32 	%r172, %r172, 1;
	add.s32 	%r171, %r171, 1;
	setp.ne.s32 	%p10, %r171, 0;
	@%p10 bra 	$L__BB0_13;
$L__BB0_14:
	setp.lt.s32 	%p11, %r61, 1;
	mov.f32 	%f364, 0f00000000;
	@%p11 bra 	$L__BB0_26;
	mul.lo.s32 	%r20, %r61, %r1;
	and.b32  	%r21, %r61, 7;
	setp.lt.u32 	%p12, %r61, 8;
	mov.f32 	%f364, 0f00000000;
	mov.b32 	%r175, 0;
	@%p12 bra 	$L__BB0_18;
	and.b32  	%r175, %r61, 2147483640;
	neg.s32 	%r179, %r175;
	add.s32 	%r178, %r20, 3;
	mov.f32 	%f364, 0f00000000;
$L__BB0_17:
	.pragma "nounroll";
	add.s32 	%r95, %r178, -3;
	mul.wide.u32 	%rd61, %r95, 4;
	add.s64 	%rd62, %rd1, %rd61;
	ld.global.f32 	%f90, [%rd62];
	sub.f32 	%f91, %f90, %f356;
	fma.rn.f32 	%f92, %f91, 0f3BBB989D, 0f3F000000;
	cvt.sat.f32.f32 	%f93, %f92;
	mov.f32 	%f94, 0f4B400001;
	mov.f32 	%f95, 0f437C0000;
	fma.rm.f32 	%f96, %f93, %f95, %f94;
	add.f32 	%f97, %f96, 0fCB40007F;
	neg.f32 	%f98, %f97;
	fma.rn.f32 	%f99, %f91, 0f3FB8AA3B, %f98;
	fma.rn.f32 	%f100, %f91, 0f32A57060, %f99;
	mov.b32 	%r96, %f96;
	shl.b32 	%r97, %r96, 23;
	mov.b32 	%f101, %r97;
	ex2.approx.ftz.f32 	%f102, %f100;
	mul.f32 	%f103, %f102, %f101;
	st.global.f32 	[%rd62], %f103;
	add.f32 	%f104, %f364, %f103;
	add.s32 	%r98, %r178, -2;
	mul.wide.u32 	%rd63, %r98, 4;
	add.s64 	%rd64, %rd1, %rd63;
	ld.global.f32 	%f105, [%rd64];
	sub.f32 	%f106, %f105, %f356;
	fma.rn.f32 	%f107, %f106, 0f3BBB989D, 0f3F000000;
	cvt.sat.f32.f32 	%f108, %f107;
	fma.rm.f32 	%f109, %f108, %f95, %f94;
	add.f32 	%f110, %f109, 0fCB40007F;
	neg.f32 	%f111, %f110;
	fma.rn.f32 	%f112, %f106, 0f3FB8AA3B, %f111;
	fma.rn.f32 	%f113, %f106, 0f32A57060, %f112;
	mov.b32 	%r99, %f109;
	shl.b32 	%r100, %r99, 23;
	mov.b32 	%f114, %r100;
	ex2.approx.ftz.f32 	%f115, %f113;
	mul.f32 	%f116, %f115, %f114;
	st.global.f32 	[%rd64], %f116;
	add.f32 	%f117, %f104, %f116;
	add.s32 	%r101, %r178, -1;
	mul.wide.u32 	%rd65, %r101, 4;
	add.s64 	%rd66, %rd1, %rd65;
	ld.global.f32 	%f118, [%rd66];
	sub.f32 	%f119, %f118, %f356;
	fma.rn.f32 	%f120, %f119, 0f3BBB989D, 0f3F000000;
	cvt.sat.f32.f32 	%f121, %f120;
	fma.rm.f32 	%f122, %f121, %f95, %f94;
	add.f32 	%f123, %f122, 0fCB40007F;
	neg.f32 	%f124, %f123;
	fma.rn.f32 	%f125, %f119, 0f3FB8AA3B, %f124;
	fma.rn.f32 	%f126, %f119, 0f32A57060, %f125;
	mov.b32 	%r102, %f122;
	shl.b32 	%r103, %r102, 23;
	mov.b32 	%f127, %r103;
	ex2.approx.ftz.f32 	%f128, %f126;
	mul.f32 	%f129, %f128, %f127;
	st.global.f32 	[%rd66], %f129;
	add.f32 	%f130, %f117, %f129;
	add.s32 	%r104, %r178, 4;
	mul.wide.u32 	%rd67, %r178, 4;
	add.s64 	%rd68, %rd1, %rd67;
	ld.global.f32 	%f131, [%rd68];
	sub.f32 	%f132, %f131, %f356;
	fma.rn.f32 	%f133, %f132, 0f3BBB989D, 0f3F000000;
	cvt.sat.f32.f32 	%f134, %f133;
	fma.rm.f32 	%f135, %f134, %f95, %f94;
	add.f32 	%f136, %f135, 0fCB40007F;
	neg.f32 	%f137, %f136;
	fma.rn.f32 	%f138, %f132, 0f3FB8AA3B, %f137;
	fma.rn.f32 	%f139, %f132, 0f32A57060, %f138;
	mov.b32 	%r105, %f135;
	shl.b32 	%r106, %r105, 23;
	mov.b32 	%f140, %r106;
	ex2.approx.ftz.f32 	%f141, %f139;
	mul.f32 	%f142, %f141, %f140;
	st.global.f32 	[%rd68], %f142;
	add.f32 	%f143, %f130, %f142;
	add.s32 	%r107, %r178, 1;
	mul.wide.u32 	%rd69, %r107, 4;
	add.s64 	%rd70, %rd1, %rd69;
	ld.global.f32 	%f144, [%rd70];
	sub.f32 	%f145, %f144, %f356;
	fma.rn.f32 	%f146, %f145, 0f3BBB989D, 0f3F000000;
	cvt.sat.f32.f32 	%f147, %f146;
	fma.rm.f32 	%f148, %f147, %f95, %f94;
	add.f32 	%f149, %f148, 0fCB40007F;
	neg.f32 	%f150, %f149;
	fma.rn.f32 	%f151, %f145, 0f3FB8AA3B, %f150;
	fma.rn.f32 	%f152, %f145, 0f32A57060, %f151;
	mov.b32 	%r108, %f148;
	shl.b32 	%r109, %r108, 23;
	mov.b32 	%f153, %r109;
	ex2.approx.ftz.f32 	%f154, %f152;
	mul.f32 	%f155, %f154, %f153;
	st.global.f32 	[%rd70], %f155;
	add.f32 	%f156, %f143, %f155;
	add.s32 	%r110, %r178, 2;
	mul.wide.u32 	%rd71, %r110, 4;
	add.s64 	%rd72, %rd1, %rd71;
	ld.global.f32 	%f157, [%rd72];
	sub.f32 	%f158, %f157, %f356;
	fma.rn.f32 	%f159, %f158, 0f3BBB989D, 0f3F000000;
	cvt.sat.f32.f32 	%f160, %f159;
	fma.rm.f32 	%f161, %f160, %f95, %f94;
	add.f32 	%f162, %f161, 0fCB40007F;
	neg.f32 	%f163, %f162;
	fma.rn.f32 	%f164, %f158, 0f3FB8AA3B, %f163;
	fma.rn.f32 	%f165, %f158, 0f32A57060, %f164;
	mov.b32 	%r111, %f161;
	shl.b32 	%r112, %r111, 23;
	mov.b32 	%f166, %r112;
	ex2.approx.ftz.f32 	%f167, %f165;
	mul.f32 	%f168, %f167, %f166;
	st.global.f32 	[%rd72], %f168;
	add.f32 	%f169, %f156, %f168;
	add.s32 	%r113, %r178, 3;
	mul.wide.u32 	%rd73, %r113, 4;
	add.s64 	%rd74, %rd1, %rd73;
	ld.global.f32 	%f170, [%rd74];
	sub.f32 	%f171, %f170, %f356;
	fma.rn.f32 	%f172, %f171, 0f3BBB989D, 0f3F000000;
	cvt.sat.f32.f32 	%f173, %f172;
	fma.rm.f32 	%f174, %f173, %f95, %f94;
	add.f32 	%f175, %f174, 0fCB40007F;
	neg.f32 	%f176, %f175;
	fma.rn.f32 	%f177, %f171, 0f3FB8AA3B, %f176;
	fma.rn.f32 	%f178, %f171, 0f32A57060, %f177;
	mov.b32 	%r114, %f174;
	shl.b32 	%r115, %r114, 23;
	mov.b32 	%f179, %r115;
	ex2.approx.ftz.f32 	%f180, %f178;
	mul.f32 	%f181, %f180, %f179;
	st.global.f32 	[%rd74], %f181;
	add.f32 	%f182, %f169, %f181;
	mul.wide.u32 	%rd75, %r104, 4;
	add.s64 	%rd76, %rd1, %rd75;
	ld.global.f32 	%f183, [%rd76];
	sub.f32 	%f184, %f183, %f356;
	fma.rn.f32 	%f185, %f184, 0f3BBB989D, 0f3F000000;
	cvt.sat.f32.f32 	%f186, %f185;
	fma.rm.f32 	%f187, %f186, %f95, %f94;
	add.f32 	%f188, %f187, 0fCB40007F;
	neg.f32 	%f189, %f188;
	fma.rn.f32 	%f190, %f184, 0f3FB8AA3B, %f189;
	fma.rn.f32 	%f191, %f184, 0f32A57060, %f190;
	mov.b32 	%r116, %f187;
	shl.b32 	%r117, %r116, 23;
	mov.b32 	%f192, %r117;
	ex2.approx.ftz.f32 	%f193, %f191;
	mul.f32 	%f194, %f193, %f192;
	st.global.f32 	[%rd76], %f194;
	add.f32 	%f364, %f182, %f194;
	add.s32 	%r179, %r179, 8;
	add.s32 	%r178, %r178, 8;
	setp.eq.s32 	%p13, %r179, 0;
	@%p13 bra 	$L__BB0_18;
	bra.uni 	$L__BB0_17;
$L__BB0_18:
	setp.eq.s32 	%p14, %r21, 0;
	@%p14 bra 	$L__BB0_26;
	and.b32  	%r30, %r61, 3;
	setp.lt.u32 	%p15, %r21, 4;
	@%p15 bra 	$L__BB0_21;
	add.s32 	%r118, %r175, %r20;
	mul.wide.u32 	%rd77, %r118, 4;
	add.s64 	%rd78, %rd1, %rd77;
	ld.global.f32 	%f196, [%rd78];
	sub.f32 	%f197, %f196, %f356;
	fma.rn.f32 	%f198, %f197, 0f3BBB989D, 0f3F000000;
	cvt.sat.f32.f32 	%f199, %f198;
	mov.f32 	%f200, 0f4B400001;
	mov.f32 	%f201, 0f437C0000;
	fma.rm.f32 	%f202, %f199, %f201, %f200;
	add.f32 	%f203, %f202, 0fCB40007F;
	neg.f32 	%f204, %f203;
	fma.rn.f32 	%f205, %f197, 0f3FB8AA3B, %f204;
	fma.rn.f32 	%f206, %f197, 0f32A57060, %f205;
	mov.b32 	%r119, %f202;
	shl.b32 	%r120, %r119, 23;
	mov.b32 	%f207, %r120;
	ex2.approx.ftz.f32 	%f208, %f206;
	mul.f32 	%f209, %f208, %f207;
	st.global.f32 	[%rd78], %f209;
	add.f32 	%f210, %f364, %f209;
	add.s32 	%r121, %r118, 1;
	mul.wide.u32 	%rd79, %r121, 4;
	add.s64 	%rd80, %rd1, %rd79;
	ld.global.f32 	%f211, [%rd80];
	sub.f32 	%f212, %f211, %f356;
	fma.rn.f32 	%f213, %f212, 0f3BBB989D, 0f3F000000;
	cvt.sat.f32.f32 	%f214, %f213;
	fma.rm.f32 	%f215, %f214, %f201, %f200;
	add.f32 	%f216, %f215, 0fCB40007F;
	neg.f32 	%f217, %f216;
	fma.rn.f32 	%f218, %f212, 0f3FB8AA3B, %f217;
	fma.rn.f32 	%f219, %f212, 0f32A57060, %f218;
	mov.b32 	%r122, %f215;
	shl.b32 	%r123, %r122, 23;
	mov.b32 	%f220, %r123;
	ex2.approx.ftz.f32 	%f221, %f219;
	mul.f32 	%f222, %f221, %f220;
	st.global.f32 	[%rd80], %f222;
	add.f32 	%f223, %f210, %f222;
	add.s32 	%r124, %r118, 2;
	mul.wide.u32 	%rd81, %r124, 4;
	add.s64 	%rd82, %rd1, %rd81;
	ld.global.f32 	%f224, [%rd82];
	sub.f32 	%f225, %f224, %f356;
	fma.rn.f32 	%f226, %f225, 0f3BBB989D, 0f3F000000;
	cvt.sat.f32.f32 	%f227, %f226;
	fma.rm.f32 	%f228, %f227, %f201, %f200;
	add.f32 	%f229, %f228, 0fCB40007F;
	neg.f32 	%f230, %f229;
	fma.rn.f32 	%f231, %f225, 0f3FB8AA3B, %f230;
	fma.rn.f32 	%f232, %f225, 0f32A57060, %f231;
	mov.b32 	%r125, %f228;
	shl.b32 	%r126, %r125, 23;
	mov.b32 	%f233, %r126;
	ex2.approx.ftz.f32 	%f234, %f232;
	mul.f32 	%f235, %f234, %f233;
	st.global.f32 	[%rd82], %f235;
	add.f32 	%f236, %f223, %f235;
	add.s32 	%r127, %r118, 3;
	mul.wide.u32 	%rd83, %r127, 4;
	add.s64 	%rd84, %rd1, %rd83;
	ld.global.f32 	%f237, [%rd84];
	sub.f32 	%f238, %f237, %f356;
	fma.rn.f32 	%f239, %f238, 0f3BBB989D, 0f3F000000;
	cvt.sat.f32.f32 	%f240, %f239;
	fma.rm.f32 	%f241, %f240, %f201, %f200;
	add.f32 	%f242, %f241, 0fCB40007F;
	neg.f32 	%f243, %f242;
	fma.rn.f32 	%f244, %f238, 0f3FB8AA3B, %f243;
	fma.rn.f32 	%f245, %f238, 0f32A57060, %f244;
	mov.b32 	%r128, %f241;
	shl.b32 	%r129, %r128, 23;
	mov.b32 	%f246, %r129;
	ex2.approx.ftz.f32 	%f247, %f245;
	mul.f32 	%f248, %f247, %f246;
	st.global.f32 	[%rd84], %f248;
	add.f32 	%f364, %f236, %f248;
	add.s32 	%r175, %r175, 4;
$L__BB0_21:
	setp.eq.s32 	%p16, %r30, 0;
	@%p16 bra 	$L__BB0_26;
	setp.eq.s32 	%p17, %r30, 1;
	@%p17 bra 	$L__BB0_24;
	add.s32 	%r130, %r175, %r20;
	mul.wide.u32 	%rd85, %r130, 4;
	add.s64 	%rd86, %rd1, %rd85;
	ld.global.f32 	%f250, [%rd86];
	sub.f32 	%f251, %f250, %f356;
	fma.rn.f32 	%f252, %f251, 0f3BBB989D, 0f3F000000;
	cvt.sat.f32.f32 	%f253, %f252;
	mov.f32 	%f254, 0f4B400001;
	mov.f32 	%f255, 0f437C0000;
	fma.rm.f32 	%f256, %f253, %f255, %f254;
	add.f32 	%f257, %f256, 0fCB40007F;
	neg.f32 	%f258, %f257;
	fma.rn.f32 	%f259, %f251, 0f3FB8AA3B, %f258;
	fma.rn.f32 	%f260, %f251, 0f32A57060, %f259;
	mov.b32 	%r131, %f256;
	shl.b32 	%r132, %r131, 23;
	mov.b32 	%f261, %r132;
	ex2.approx.ftz.f32 	%f262, %f260;
	mul.f32 	%f263, %f262, %f261;
	st.global.f32 	[%rd86], %f263;
	add.f32 	%f264, %f364, %f263;
	add.s32 	%r133, %r130, 1;
	mul.wide.u32 	%rd87, %r133, 4;
	add.s64 	%rd88, %rd1, %rd87;
	ld.global.f32 	%f265, [%rd88];
	sub.f32 	%f266, %f265, %f356;
	fma.rn.f32 	%f267, %f266, 0f3BBB989D, 0f3F000000;
	cvt.sat.f32.f32 	%f268, %f267;
	fma.rm.f32 	%f269, %f268, %f255, %f254;
	add.f32 	%f270, %f269, 0fCB40007F;
	neg.f32 	%f271, %f270;
	fma.rn.f32 	%f272, %f266, 0f3FB8AA3B, %f271;
	fma.rn.f32 	%f273, %f266, 0f32A57060, %f272;
	mov.b32 	%r134, %f269;
	shl.b32 	%r135, %r134, 23;
	mov.b32 	%f274, %r135;
	ex2.approx.ftz.f32 	%f275, %f273;
	mul.f32 	%f276, %f275, %f274;
	st.global.f32 	[%rd88], %f276;
	add.f32 	%f364, %f264, %f276;
	add.s32 	%r175, %r175, 2;
$L__BB0_24:
	and.b32  	%r136, %r61, 1;
	setp.eq.b32 	%p18, %r136, 1;
	not.pred 	%p19, %p18;
	@%p19 bra 	$L__BB0_26;
	add.s32 	%r137, %r175, %r20;
	mul.wide.u32 	%rd89, %r137, 4;
	add.s64 	%rd90, %rd1, %rd89;
	ld.global.f32 	%f277, [%rd90];
	sub.f32 	%f278, %f277, %f356;
	fma.rn.f32 	%f279, %f278, 0f3BBB989D, 0f3F000000;
	cvt.sat.f32.f32 	%f280, %f279;
	mov.f32 	%f281, 0f4B400001;
	mov.f32 	%f282, 0f437C0000;
	fma.rm.f32 	%f283, %f280, %f282, %f281;
	add.f32 	%f284, %f283, 0fCB40007F;
	neg.f32 	%f285, %f284;
	fma.rn.f32 	%f286, %f278, 0f3FB8AA3B, %f285;
	fma.rn.f32 	%f287, %f278, 0f32A57060, %f286;
	mov.b32 	%r138, %f283;
	shl.b32 	%r139, %r138, 23;
	mov.b32 	%f288, %r139;
	ex2.approx.ftz.f32 	%f289, %f287;
	mul.f32 	%f290, %f289, %f288;
	st.global.f32 	[%rd90], %f290;
	add.f32 	%f364, %f364, %f290;
$L__BB0_26:
	setp.lt.s32 	%p20, %r61, 1;
	@%p20 bra 	$L__BB0_39;
	mul.lo.s32 	%r35, %r61, %r1;
	and.b32  	%r36, %r61, 15;
	setp.lt.u32 	%p21, %r61, 16;
	mov.b32 	%r182, 0;
	@%p21 bra 	$L__BB0_30;
	and.b32  	%r182, %r61, 2147483632;
	neg.s32 	%r181, %r182;
	add.s32 	%r180, %r35, 7;
$L__BB0_29:
	.pragma "nounroll";
	add.s32 	%r141, %r180, -7;
	mul.wide.u32 	%rd91, %r141, 4;
	add.s64 	%rd92, %rd1, %rd91;
	ld.global.f32 	%f291, [%rd92];
	div.rn.f32 	%f292, %f291, %f364;
	st.global.f32 	[%rd92], %f292;
	add.s32 	%r142, %r180, -6;
	mul.wide.u32 	%rd93, %r142, 4;
	add.s64 	%rd94, %rd1, %rd93;
	ld.global.f32 	%f293, [%rd94];
	div.rn.f32 	%f294, %f293, %f364;
	st.global.f32 	[%rd94], %f294;
	add.s32 	%r143, %r180, -5;
	mul.wide.u32 	%rd95, %r143, 4;
	add.s64 	%rd96, %rd1, %rd95;
	ld.global.f32 	%f295, [%rd96];
	div.rn.f32 	%f296, %f295, %f364;
	st.global.f32 	[%rd96], %f296;
	add.s32 	%r144, %r180, -4;
	mul.wide.u32 	%rd97, %r144, 4;
	add.s64 	%rd98, %rd1, %rd97;
	ld.global.f32 	%f297, [%rd98];
	div.rn.f32 	%f298, %f297, %f364;
	st.global.f32 	[%rd98], %f298;
	add.s32 	%r145, %r180, -3;
	mul.wide.u32 	%rd99, %r145, 4;
	add.s64 	%rd100, %rd1, %rd99;
	ld.global.f32 	%f299, [%rd100];
	div.rn.f32 	%f300, %f299, %f364;
	st.global.f32 	[%rd100], %f300;
	add.s32 	%r146, %r180, -2;
	mul.wide.u32 	%rd101, %r146, 4;
	add.s64 	%rd102, %rd1, %rd101;
	ld.global.f32 	%f301, [%rd102];
	div.rn.f32 	%f302, %f301, %f364;
	st.global.f32 	[%rd102], %f302;
	add.s32 	%r147, %r180, -1;
	mul.wide.u32 	%rd103, %r147, 4;
	add.s64 	%rd104, %rd1, %rd103;
	ld.global.f32 	%f303, [%rd104];
	div.rn.f32 	%f304, %f303, %f364;
	st.global.f32 	[%rd104], %f304;
	add.s32 	%r148, %r180, 8;
	mul.wide.u32 	%rd105, %r180, 4;
	add.s64 	%rd106, %rd1, %rd105;
	ld.global.f32 	%f305, [%rd106];
	div.rn.f32 	%f306, %f305, %f364;
	st.global.f32 	[%rd106], %f306;
	add.s32 	%r149, %r180, 1;
	mul.wide.u32 	%rd107, %r149, 4;
	add.s64 	%rd108, %rd1, %rd107;
	ld.global.f32 	%f307, [%rd108];
	div.rn.f32 	%f308, %f307, %f364;
	st.global.f32 	[%rd108], %f308;
	add.s32 	%r150, %r180, 2;
	mul.wide.u32 	%rd109, %r150, 4;
	add.s64 	%rd110, %rd1, %rd109;
	ld.global.f32 	%f309, [%rd110];
	div.rn.f32 	%f310, %f309, %f364;
	st.global.f32 	[%rd110], %f310;
	add.s32 	%r151, %r180, 3;
	mul.wide.u32 	%rd111, %r151, 4;
	add.s64 	%rd112, %rd1, %rd111;
	ld.global.f32 	%f311, [%rd112];
	div.rn.f32 	%f312, %f311, %f364;
	st.global.f32 	[%rd112], %f312;
	add.s32 	%r152, %r180, 4;
	mul.wide.u32 	%rd113, %r152, 4;
	add.s64 	%rd114, %rd1, %rd113;
	ld.global.f32 	%f313, [%rd114];
	div.rn.f32 	%f314, %f313, %f364;
	st.global.f32 	[%rd114], %f314;
	add.s32 	%r153, %r180, 5;
	mul.wide.u32 	%rd115, %r153, 4;
	add.s64 	%rd116, %rd1, %rd115;
	ld.global.f32 	%f315, [%rd116];
	div.rn.f32 	%f316, %f315, %f364;
	st.global.f32 	[%rd116], %f316;
	add.s32 	%r154, %r180, 6;
	mul.wide.u32 	%rd117, %r154, 4;
	add.s64 	%rd118, %rd1, %rd117;
	ld.global.f32 	%f317, [%rd118];
	div.rn.f32 	%f318, %f317, %f364;
	st.global.f32 	[%rd118], %f318;
	add.s32 	%r155, %r180, 7;
	mul.wide.u32 	%rd119, %r155, 4;
	add.s64 	%rd120, %rd1, %rd119;
	ld.global.f32 	%f319, [%rd120];
	div.rn.f32 	%f320, %f319, %f364;
	st.global.f32 	[%rd120], %f320;
	mul.wide.u32 	%rd121, %r148, 4;
	add.s64 	%rd122, %rd1, %rd121;
	ld.global.f32 	%f321, [%rd122];
	div.rn.f32 	%f322, %f321, %f364;
	st.global.f32 	[%rd122], %f322;
	add.s32 	%r181, %r181, 16;
	add.s32 	%r180, %r180, 16;
	setp.ne.s32 	%p22, %r181, 0;
	@%p22 bra 	$L__BB0_29;
$L__BB0_30:
	setp.eq.s32 	%p23, %r36, 0;
	@%p23 bra 	$L__BB0_39;
	and.b32  	%r49, %r61, 7;
	setp.lt.u32 	%p24, %r36, 8;
	@%p24 bra 	$L__BB0_33;
	add.s32 	%r156, %r182, %r35;
	mul.wide.u32 	%rd123, %r156, 4;
	add.s64 	%rd124, %rd1, %rd123;
	ld.global.f32 	%f323, [%rd124];
	div.rn.f32 	%f324, %f323, %f364;
	st.global.f32 	[%rd124], %f324;
	add.s32 	%r157, %r156, 1;
	mul.wide.u32 	%rd125, %r157, 4;
	add.s64 	%rd126, %rd1, %rd125;
	ld.global.f32 	%f325, [%rd126];
	div.rn.f32 	%f326, %f325, %f364;
	st.global.f32 	[%rd126], %f326;
	add.s32 	%r158, %r156, 2;
	mul.wide.u32 	%rd127, %r158, 4;
	add.s64 	%rd128, %rd1, %rd127;
	ld.global.f32 	%f327, [%rd128];
	div.rn.f32 	%f328, %f327, %f364;
	st.global.f32 	[%rd128], %f328;
	add.s32 	%r159, %r156, 3;
	mul.wide.u32 	%rd129, %r159, 4;
	add.s64 	%rd130, %rd1, %rd129;
	ld.global.f32 	%f329, [%rd130];
	div.rn.f32 	%f330, %f329, %f364;
	st.global.f32 	[%rd130], %f330;
	add.s32 	%r160, %r156, 4;
	mul.wide.u32 	%rd131, %r160, 4;
	add.s64 	%rd132, %rd1, %rd131;
	ld.global.f32 	%f331, [%rd132];
	div.rn.f32 	%f332, %f331, %f364;
	st.global.f32 	[%rd132], %f332;
	add.s32 	%r161, %r156, 5;
	mul.wide.u32 	%rd133, %r161, 4;
	add.s64 	%rd134, %rd1, %rd133;
	ld.global.f32 	%f333, [%rd134];
	div.rn.f32 	%f334, %f333, %f364;
	st.global.f32 	[%rd134], %f334;
	add.s32 	%r162, %r156, 6;
	mul.wide.u32 	%rd135, %r162, 4;
	add.s64 	%rd136, %rd1, %rd135;
	ld.global.f32 	%f335, [%rd136];
	div.rn.f32 	%f336, %f335, %f364;
	st.global.f32 	[%rd136], %f336;
	add.s32 	%r163, %r156, 7;
	mul.wide.u32 	%rd137, %r163, 4;
	add.s64 	%rd138, %rd1, %rd137;
	ld.global.f32 	%f337, [%rd138];
	div.rn.f32 	%f338, %f337, %f364;
	st.global.f32 	[%rd138], %f338;
	add.s32 	%r182, %r182, 8;
$L__BB0_33:
	setp.eq.s32 	%p25, %r49, 0;
	@%p25 bra 	$L__BB0_39;
	and.b32  	%r52, %r61, 3;
	setp.lt.u32 	%p26, %r49, 4;
	@%p26 bra 	$L__BB0_36;
	add.s32 	%r164, %r182, %r35;
	mul.wide.u32 	%rd139, %r164, 4;
	add.s64 	%rd140, %rd1, %rd139;
	ld.global.f32 	%f339, [%rd140];
	div.rn.f32 	%f340, %f339, %f364;
	st.global.f32 	[%rd140], %f340;
	add.s32 	%r165, %r164, 1;
	mul.wide.u32 	%rd141, %r165, 4;
	add.s64 	%rd142, %rd1, %rd141;
	ld.global.f32 	%f341, [%rd142];
	div.rn.f32 	%f342, %f341, %f364;
	st.global.f32 	[%rd142], %f342;
	add.s32 	%r166, %r164, 2;
	mul.wide.u32 	%rd143, %r166, 4;
	add.s64 	%rd144, %rd1, %rd143;
	ld.global.f32 	%f343, [%rd144];
	div.rn.f32 	%f344, %f343, %f364;
	st.global.f32 	[%rd144], %f344;
	add.s32 	%r167, %r164, 3;
	mul.wide.u32 	%rd145, %r167, 4;
	add.s64 	%rd146, %rd1, %rd145;
	ld.global.f32 	%f345, [%rd146];
	div.rn.f32 	%f346, %f345, %f364;
	st.global.f32 	[%rd146], %f346;
	add.s32 	%r182, %r182, 4;
$L__BB0_36:
	setp.eq.s32 	%p27, %r52, 0;
	@%p27 bra 	$L__BB0_39;
	add.s32 	%r186, %r182, %r35;
	neg.s32 	%r185, %r52;
$L__BB0_38:
	.pragma "nounroll";
	mul.wide.u32 	%rd147, %r186, 4;
	add.s64 	%rd148, %rd1, %rd147;
	ld.global.f32 	%f347, [%rd148];
	div.rn.f32 	%f348, %f347, %f364;
	st.global.f32 	[%rd148], %f348;
	add.s32 	%r186, %r186, 1;
	add.s32 	%r185, %r185, 1;
	setp.ne.s32 	%p28, %r185, 0;
	@%p28 bra 	$L__BB0_38;
$L__BB0_39:
	ret;

}


// ===== COMPILED SASS (sm_100) =====

	.target	sm_100

	.elftype	@"ET_EXEC"


//--------------------- .note.nv.tkinfo           --------------------------
	.section	.note.nv.tkinfo,"",@"SHT_NOTE"
	.sectionflags	@"SHF_NOTE_NV_TKINFO"
	.tkinfo
        /*0018*/ 	.word	0x00000002
        /*0030*/ 	.string	""
        /*0030*/ 	.string	"ptxas"
        /*0030*/ 	.string	"Cuda compilation tools, release 13.0, V13.0.88"
        /*0030*/ 	.string	"Build cuda_13.0.r13.0/compiler.36424714_0"
        /*0030*/ 	.string	"-arch sm_100 -m 64 "



//--------------------- .note.nv.cuinfo           --------------------------
	.section	.note.nv.cuinfo,"",@"SHT_NOTE"
	.sectionflags	@"SHF_NOTE_NV_CUINFO"
        /*0018*/ 	.short	0x0002
        /*001a*/ 	.short	0x0064
        /*001c*/ 	.short	0x0082
	.zero		2


//--------------------- .nv.info                  --------------------------
	.section	.nv.info,"",@"SHT_CUDA_INFO"
	.align	4


	//----- nvinfo : EIATTR_REGCOUNT
	.align		4
        /*0000*/ 	.byte	0x04, 0x2f
        /*0002*/ 	.short	(.L_1 - .L_0)
	.align		4
.L_0:
        /*0004*/ 	.word	index@(_Z14kernel_softmaxPfii)
        /*0008*/ 	.word	0x00000020


	//----- nvinfo : EIATTR_FRAME_SIZE
	.align		4
.L_1:
        /*000c*/ 	.byte	0x04, 0x11
        /*000e*/ 	.short	(.L_3 - .L_2)
	.align		4
.L_2:
        /*0010*/ 	.word	index@($__internal_0_$__cuda_sm3x_div_rn_noftz_f32_slowpath)
        /*0014*/ 	.word	0x00000000


	//----- nvinfo : EIATTR_FRAME_SIZE
	.align		4
.L_3:
        /*0018*/ 	.byte	0x04, 0x11
        /*001a*/ 	.short	(.L_5 - .L_4)
	.align		4
.L_4:
        /*001c*/ 	.word	index@(_Z14kernel_softmaxPfii)
        /*0020*/ 	.word	0x00000000


	//----- nvinfo : EIATTR_MIN_STACK_SIZE
	.align		4
.L_5:
        /*0024*/ 	.byte	0x04, 0x12
        /*0026*/ 	.short	(.L_7 - .L_6)
	.align		4
.L_6:
        /*0028*/ 	.word	index@(_Z14kernel_softmaxPfii)
        /*002c*/ 	.word	0x00000000
.L_7:


//--------------------- .nv.compat                --------------------------
	.section	.nv.compat,"",@"SHT_CUDA_COMPAT_INFO"
	.align	4
        /*0000*/ 	.byte	0x02, 0x09, 0x00, 0x00, 0x02, 0x02, 0x01, 0x00, 0x02, 0x05, 0x05, 0x00, 0x03, 0x07, 0x01, 0x01
        /*0010*/ 	.byte	0x02, 0x03, 0x00, 0x00, 0x02, 0x06, 0x01, 0x00, 0x04, 0x0b, 0x08, 0x00, 0x01, 0x00, 0x00, 0x00
        /*0020*/ 	.byte	0x00, 0x00, 0x00, 0x00


//--------------------- .nv.info._Z14kernel_softmaxPfii --------------------------
	.section	.nv.info._Z14kernel_softmaxPfii,"",@"SHT_CUDA_INFO"
	.sectionflags	@""
	.align	4


	//----- nvinfo : EIATTR_CUDA_API_VERSION
	.align		4
        /*0000*/ 	.byte	0x04, 0x37
        /*0002*/ 	.short	(.L_9 - .L_8)
.L_8:
        /*0004*/ 	.word	0x00000082


	//----- nvinfo : EIATTR_KPARAM_INFO
	.align		4
.L_9:
        /*0008*/ 	.byte	0x04, 0x17
        /*000a*/ 	.short	(.L_11 - .L_10)
.L_10:
        /*000c*/ 	.word	0x00000000
        /*0010*/ 	.short	0x0002
        /*0012*/ 	.short	0x000c
        /*0014*/ 	.byte	0x00, 0xf0, 0x11, 0x00


	//----- nvinfo : EIATTR_KPARAM_INFO
	.align		4
.L_11:
        /*0018*/ 	.byte	0x04, 0x17
        /*001a*/ 	.short	(.L_13 - .L_12)
.L_12:
        /*001c*/ 	.word	0x00000000
        /*0020*/ 	.short	0x0001
        /*0022*/ 	.short	0x0008
        /*0024*/ 	.byte	0x00, 0xf0, 0x11, 0x00


	//----- nvinfo : EIATTR_KPARAM_INFO
	.align		4
.L_13:
        /*0028*/ 	.byte	0x04, 0x17
        /*002a*/ 	.short	(.L_15 - .L_14)
.L_14:
        /*002c*/ 	.word	0x00000000
        /*0030*/ 	.short	0x0000
        /*0032*/ 	.short	0x0000
        /*0034*/ 	.byte	0x00, 0xf5, 0x21, 0x00


	//----- nvinfo : EIATTR_SPARSE_MMA_MASK
	.align		4
.L_15:
        /*0038*/ 	.byte	0x03, 0x50
        /*003a*/ 	.short	0x0000


	//----- nvinfo : EIATTR_MAXREG_COUNT
	.align		4
        /*003c*/ 	.byte	0x03, 0x1b
        /*003e*/ 	.short	0x00ff


	//----- nvinfo : EIATTR_MERCURY_ISA_VERSION
	.align		4
        /*0040*/ 	.byte	0x03, 0x5f
        /*0042*/ 	.short	0x0101


	//----- nvinfo : EIATTR_VRC_CTA_INIT_COUNT
	.align		4
        /*0044*/ 	.byte	0x02, 0x4a
	.zero		1
	.zero		1


	//----- nvinfo : EIATTR_EXIT_INSTR_OFFSETS
	.align		4
        /*0048*/ 	.byte	0x04, 0x1c
        /*004a*/ 	.short	(.L_17 - .L_16)


	//   ....[0]....
.L_16:
        /*004c*/ 	.word	0x00000070


	//   ....[1]....
        /*0050*/ 	.word	0x00001960


	//   ....[2]....
        /*0054*/ 	.word	0x00002c10


	//   ....[3]....
        /*0058*/ 	.word	0x000035f0


	//   ....[4]....
        /*005c*/ 	.word	0x00003b10


	//   ....[5]....
        /*0060*/ 	.word	0x00003ca0


	//----- nvinfo : EIATTR_CRS_STACK_SIZE
	.align		4
.L_17:
        /*0064*/ 	.byte	0x04, 0x1e
        /*0066*/ 	.short	(.L_19 - .L_18)
.L_18:
        /*0068*/ 	.word	0x00000000


	//----- nvinfo : EIATTR_CBANK_PARAM_SIZE
	.align		4
.L_19:
        /*006c*/ 	.byte	0x03, 0x19
        /*006e*/ 	.short	0x0010


	//----- nvinfo : EIATTR_PARAM_CBANK
	.align		4
        /*0070*/ 	.byte	0x04, 0x0a
        /*0072*/ 	.short	(.L_21 - .L_20)
	.align		4
.L_20:
        /*0074*/ 	.word	index@(.nv.constant0._Z14kernel_softmaxPfii)
        /*0078*/ 	.short	0x0380
        /*007a*/ 	.short	0x0010


	//----- nvinfo : EIATTR_SW_WAR
	.align		4
.L_21:
        /*007c*/ 	.byte	0x04, 0x36
        /*007e*/ 	.short	(.L_23 - .L_22)
.L_22:
        /*0080*/ 	.word	0x00000008
.L_23:


//--------------------- .nv.callgraph             --------------------------
	.section	.nv.callgraph,"",@"SHT_CUDA_CALLGRAPH"
	.align	4
	.sectionentsize	8
	.align		4
        /*0000*/ 	.word	0x00000000
	.align		4
        /*0004*/ 	.word	0xffffffff
	.align		4
        /*0008*/ 	.word	0x00000000
	.align		4
        /*000c*/ 	.word	0xfffffffe
	.align		4
        /*0010*/ 	.word	0x00000000
	.align		4
        /*0014*/ 	.word	0xfffffffd
	.align		4
        /*0018*/ 	.word	0x00000000
	.align		4
        /*001c*/ 	.word	0xfffffffc


//--------------------- .text._Z14kernel_softmaxPfii --------------------------
	.section	.text._Z14kernel_softmaxPfii,"ax",@progbits
	.align	128
        .global         _Z14kernel_softmaxPfii
        .type           _Z14kernel_softmaxPfii,@function
        .size           _Z14kernel_softmaxPfii,(.L_x_86 - _Z14kernel_softmaxPfii)
        .other          _Z14kernel_softmaxPfii,@"STO_CUDA_ENTRY STV_DEFAULT"
_Z14kernel_softmaxPfii:
.text._Z14kernel_softmaxPfii:
[----:B------:R-:W-:Y:S01]  /*0000*/  LDC R1, c[0x0][0x37c] ;  /* 0x0000df00ff017b82 */ /* 0x000fe20000000800 */
[----:B------:R-:W0:Y:S01]  /*0010*/  S2R R8, SR_CTAID.X ;  /* 0x0000000000087919 */ /* 0x000e220000002500 */
[----:B------:R-:W0:Y:S01]  /*0020*/  LDCU UR4, c[0x0][0x360] ;  /* 0x00006c00ff0477ac */ /* 0x000e220008000800 */
[----:B------:R-:W0:Y:S01]  /*0030*/  S2R R3, SR_TID.X ;  /* 0x0000000000037919 */ /* 0x000e220000002100 */
[----:B------:R-:W1:Y:S01]  /*0040*/  LDCU UR5, c[0x0][0x388] ;  /* 0x00007100ff0577ac */ /* 0x000e620008000800 */
[----:B0-----:R-:W-:-:S05]  /*0050*/  IMAD R8, R8, UR4, R3 ;  /* 0x0000000408087c24 */ /* 0x001fca000f8e0203 */
[----:B-1----:R-:W-:-:S13]  /*0060*/  ISETP.GE.U32.AND P0, PT, R8, UR5, PT ;  /* 0x0000000508007c0c */ /* 0x002fda000bf06070 */
[----:B------:R-:W-:Y:S05]  /*0070*/  @P0 EXIT ;  /* 0x000000000000094d */ /* 0x000fea0003800000 */
[----:B------:R-:W0:Y:S01]  /*0080*/  LDC R5, c[0x0][0x38c] ;  /* 0x0000e300ff057b82 */ /* 0x000e220000000800 */
[----:B------:R-:W1:Y:S01]  /*0090*/  LDCU.64 UR6, c[0x0][0x358] ;  /* 0x00006b00ff0677ac */ /* 0x000e620008000a00 */
[----:B------:R-:W-:Y:S01]  /*00a0*/  HFMA2 R0, -RZ, RZ, 0, 0 ;  /* 0x00000000ff007431 */ /* 0x000fe200000001ff */
[----:B0-----:R-:W-:-:S13]  /*00b0*/  ISETP.GE.AND P0, PT, R5, 0x1, PT ;  /* 0x000000010500780c */ /* 0x001fda0003f06270 */
[----:B-1----:R-:W-:Y:S05]  /*00c0*/  @!P0 BRA `(.L_x_0) ;  /* 0x0000000800288947 */ /* 0x002fea0003800000 */
[C---:B------:R-:W-:Y:S02]  /*00d0*/  ISETP.GE.U32.AND P0, PT, R5.reuse, 0x10, PT ;  /* 0x000000100500780c */ /* 0x040fe40003f06070 */
[----:B------:R-:W-:Y:S02]  /*00e0*/  LOP3.LUT R2, R5, 0xf, RZ, 0xc0, !PT ;  /* 0x0000000f05027812 */ /* 0x000fe400078ec0ff */
[----:B------:R-:W-:Y:S02]  /*00f0*/  MOV R0, RZ ;  /* 0x000000ff00007202 */ /* 0x000fe40000000f00 */
[----:B------:R-:W-:Y:S02]  /*0100*/  ISETP.NE.AND P1, PT, R2, RZ, PT ;  /* 0x000000ff0200720c */ /* 0x000fe40003f25270 */
[----:B------:R-:W-:-:S05]  /*0110*/  MOV R3, RZ ;  /* 0x000000ff00037202 */ /* 0x000fca0000000f00 */
[----:B------:R-:W-:Y:S06]  /*0120*/  @!P0 BRA `(.L_x_1) ;  /* 0x0000000400008947 */ /* 0x000fec0003800000 */
[----:B------:R-:W-:Y:S01]  /*0130*/  LOP3.LUT R3, R5, 0x7ffffff0, RZ, 0xc0, !PT ;  /* 0x7ffffff005037812 */ /* 0x000fe200078ec0ff */
[----:B------:R-:W-:Y:S01]  /*0140*/  IMAD R4, R8, R5, 0x7 ;  /* 0x0000000708047424 */ /* 0x000fe200078e0205 */
[----:B------:R-:W-:Y:S02]  /*0150*/  MOV R0, RZ ;  /* 0x000000ff00007202 */ /* 0x000fe40000000f00 */
[----:B------:R-:W-:-:S07]  /*0160*/  IADD3 R7, PT, PT, -R3, RZ, RZ ;  /* 0x000000ff03077210 */ /* 0x000fce0007ffe1ff */
.L_x_2:
[----:B------:R-:W0:Y:S01]  /*0170*/  LDC.64 R10, c[0x0][0x380] ;  /* 0x0000e000ff0a7b82 */ /* 0x000e220000000a00 */
[C---:B------:R-:W-:Y:S02]  /*0180*/  IADD3 R19, PT, PT, R4.reuse, -0x7, RZ ;  /* 0xfffffff904137810 */ /* 0x040fe40007ffe0ff */
[C---:B------:R-:W-:Y:S02]  /*0190*/  IADD3 R21, PT, PT, R4.reuse, -0x6, RZ ;  /* 0xfffffffa04157810 */ /* 0x040fe40007ffe0ff */
[C---:B------:R-:W-:Y:S02]  /*01a0*/  IADD3 R25, PT, PT, R4.reuse, -0x5, RZ ;  /* 0xfffffffb04197810 */ /* 0x040fe40007ffe0ff */
[C---:B------:R-:W-:Y:S02]  /*01b0*/  IADD3 R13, PT, PT, R4.reuse, -0x4, RZ ;  /* 0xfffffffc040d7810 */ /* 0x040fe40007ffe0ff */
[C---:B------:R-:W-:Y:S02]  /*01c0*/  IADD3 R15, PT, PT, R4.reuse, -0x3, RZ ;  /* 0xfffffffd040f7810 */ /* 0x040fe40007ffe0ff */
[----:B------:R-:W-:-:S02]  /*01d0*/  IADD3 R17, PT, PT, R4, -0x2, RZ ;  /* 0xfffffffe04117810 */ /* 0x000fc40007ffe0ff */
[----:B------:R-:W-:Y:S01]  /*01e0*/  IADD3 R9, PT, PT, R4, -0x1, RZ ;  /* 0xffffffff04097810 */ /* 0x000fe20007ffe0ff */
[----:B0-----:R-:W-:-:S04]  /*01f0*/  IMAD.WIDE.U32 R18, R19, 0x4, R10 ;  /* 0x0000000413127825 */ /* 0x001fc800078e000a */
[--C-:B------:R-:W-:Y:S01]  /*0200*/  IMAD.WIDE.U32 R20, R21, 0x4, R10.reuse ;  /* 0x0000000415147825 */ /* 0x100fe200078e000a */
[----:B------:R0:W2:Y:S03]  /*0210*/  LDG.E R6, desc[UR6][R18.64] ;  /* 0x0000000612067981 */ /* 0x0000a6000c1e1900 */
[--C-:B------:R-:W-:Y:S01]  /*0220*/  IMAD.WIDE.U32 R24, R25, 0x4, R10.reuse ;  /* 0x0000000419187825 */ /* 0x100fe200078e000a */
[----:B------:R-:W2:Y:S03]  /*0230*/  LDG.E R5, desc[UR6][R20.64] ;  /* 0x0000000614057981 */ /* 0x000ea6000c1e1900 */
[--C-:B------:R-:W-:Y:S01]  /*0240*/  IMAD.WIDE.U32 R12, R13, 0x4, R10.reuse ;  /* 0x000000040d0c7825 */ /* 0x100fe200078e000a */
[----:B------:R-:W3:Y:S03]  /*0250*/  LDG.E R28, desc[UR6][R24.64] ;  /* 0x00000006181c7981 */ /* 0x000ee6000c1e1900 */
[--C-:B------:R-:W-:Y:S01]  /*0260*/  IMAD.WIDE.U32 R14, R15, 0x4, R10.reuse ;  /* 0x000000040f0e7825 */ /* 0x100fe200078e000a */
[----:B------:R1:W3:Y:S03]  /*0270*/  LDG.E R29, desc[UR6][R12.64] ;  /* 0x000000060c1d7981 */ /* 0x0002e6000c1e1900 */
[--C-:B------:R-:W-:Y:S01]  /*0280*/  IMAD.WIDE.U32 R16, R17, 0x4, R10.reuse ;  /* 0x0000000411107825 */ /* 0x100fe200078e000a */
[----:B------:R4:W5:Y:S03]  /*0290*/  LDG.E R26, desc[UR6][R14.64] ;  /* 0x000000060e1a7981 */ /* 0x000966000c1e1900 */
[--C-:B0-----:R-:W-:Y:S01]  /*02a0*/  IMAD.WIDE.U32 R18, R9, 0x4, R10.reuse ;  /* 0x0000000409127825 */ /* 0x101fe200078e000a */
[C---:B------:R-:W-:Y:S01]  /*02b0*/  IADD3 R9, PT, PT, R4.reuse, 0x1, RZ ;  /* 0x0000000104097810 */ /* 0x040fe20007ffe0ff */
[----:B------:R0:W5:Y:S01]  /*02c0*/  LDG.E R27, desc[UR6][R16.64] ;  /* 0x00000006101b7981 */ /* 0x000162000c1e1900 */
[C---:B-1----:R-:W-:Y:S01]  /*02d0*/  IADD3 R13, PT, PT, R4.reuse, 0x2, RZ ;  /* 0x00000002040d7810 */ /* 0x042fe20007ffe0ff */
[----:B------:R-:W-:-:S02]  /*02e0*/  IMAD.WIDE.U32 R22, R4, 0x4, R10 ;  /* 0x0000000404167825 */ /* 0x000fc400078e000a */
[----:B------:R1:W5:Y:S01]  /*02f0*/  LDG.E R20, desc[UR6][R18.64] ;  /* 0x0000000612147981 */ /* 0x000362000c1e1900 */
[C---:B----4-:R-:W-:Y:S01]  /*0300*/  IADD3 R15, PT, PT, R4.reuse, 0x3, RZ ;  /* 0x00000003040f7810 */ /* 0x050fe20007ffe0ff */
[--C-:B------:R-:W-:Y:S02]  /*0310*/  IMAD.WIDE.U32 R24, R9, 0x4, R10.reuse ;  /* 0x0000000409187825 */ /* 0x100fe400078e000a */
[----:B------:R4:W5:Y:S01]  /*0320*/  LDG.E R21, desc[UR6][R22.64] ;  /* 0x0000000616157981 */ /* 0x000962000c1e1900 */
[C---:B0-----:R-:W-:Y:S01]  /*0330*/  IADD3 R17, PT, PT, R4.reuse, 0x4, RZ ;  /* 0x0000000404117810 */ /* 0x041fe20007ffe0ff */
[--C-:B------:R-:W-:Y:S02]  /*0340*/  IMAD.WIDE.U32 R12, R13, 0x4, R10.reuse ;  /* 0x000000040d0c7825 */ /* 0x100fe400078e000a */
[----:B------:R0:W5:Y:S01]  /*0350*/  LDG.E R9, desc[UR6][R24.64] ;  /* 0x0000000618097981 */ /* 0x000162000c1e1900 */
[----:B-1----:R-:W-:Y:S01]  /*0360*/  IADD3 R19, PT, PT, R4, 0x5, RZ ;  /* 0x0000000504137810 */ /* 0x002fe20007ffe0ff */
[----:B------:R-:W-:-:S02]  /*0370*/  IMAD.WIDE.U32 R14, R15, 0x4, R10 ;  /* 0x000000040f0e7825 */ /* 0x000fc400078e000a */
[----:B------:R1:W5:Y:S01]  /*0380*/  LDG.E R12, desc[UR6][R12.64] ;  /* 0x000000060c0c7981 */ /* 0x000362000c1e1900 */
[C---:B----4-:R-:W-:Y:S01]  /*0390*/  IADD3 R23, PT, PT, R4.reuse, 0x6, RZ ;  /* 0x0000000604177810 */ /* 0x050fe20007ffe0ff */
[--C-:B------:R-:W-:Y:S02]  /*03a0*/  IMAD.WIDE.U32 R16, R17, 0x4, R10.reuse ;  /* 0x0000000411107825 */ /* 0x100fe400078e000a */
[----:B------:R-:W4:Y:S01]  /*03b0*/  LDG.E R14, desc[UR6][R14.64] ;  /* 0x000000060e0e7981 */ /* 0x000f22000c1e1900 */
[C---:B0-----:R-:W-:Y:S01]  /*03c0*/  IADD3 R25, PT, PT, R4.reuse, 0x7, RZ ;  /* 0x0000000704197810 */ /* 0x041fe20007ffe0ff */
[--C-:B------:R-:W-:Y:S02]  /*03d0*/  IMAD.WIDE.U32 R18, R19, 0x4, R10.reuse ;  /* 0x0000000413127825 */ /* 0x100fe400078e000a */
[----:B------:R-:W4:Y:S01]  /*03e0*/  LDG.E R17, desc[UR6][R16.64] ;  /* 0x0000000610117981 */ /* 0x000f22000c1e1900 */
[----:B-1----:R-:W-:Y:S01]  /*03f0*/  IADD3 R13, PT, PT, R4, 0x8, RZ ;  /* 0x00000008040d7810 */ /* 0x002fe20007ffe0ff */
[----:B------:R-:W-:-:S02]  /*0400*/  IMAD.WIDE.U32 R22, R23, 0x4, R10 ;  /* 0x0000000417167825 */ /* 0x000fc400078e000a */
[----:B------:R-:W4:Y:S02]  /*0410*/  LDG.E R18, desc[UR6][R18.64] ;  /* 0x0000000612127981 */ /* 0x000f24000c1e1900 */
[--C-:B------:R-:W-:Y:S02]  /*0420*/  IMAD.WIDE.U32 R24, R25, 0x4, R10.reuse ;  /* 0x0000000419187825 */ /* 0x100fe400078e000a */
[----:B------:R-:W4:Y:S02]  /*0430*/  LDG.E R23, desc[UR6][R22.64] ;  /* 0x0000000616177981 */ /* 0x000f24000c1e1900 */
[----:B------:R-:W-:Y:S02]  /*0440*/  IMAD.WIDE.U32 R10, R13, 0x4, R10 ;  /* 0x000000040d0a7825 */ /* 0x000fe400078e000a */
[----:B------:R-:W4:Y:S04]  /*0450*/  LDG.E R24, desc[UR6][R24.64] ;  /* 0x0000000618187981 */ /* 0x000f28000c1e1900 */
[----:B------:R-:W4:Y:S01]  /*0460*/  LDG.E R10, desc[UR6][R10.64] ;  /* 0x000000060a0a7981 */ /* 0x000f22000c1e1900 */
[----:B------:R-:W-:-:S04]  /*0470*/  IADD3 R7, PT, PT, R7, 0x10, RZ ;  /* 0x0000001007077810 */ /* 0x000fc80007ffe0ff */
[----:B------:R-:W-:Y:S02]  /*0480*/  ISETP.NE.AND P0, PT, R7, RZ, PT ;  /* 0x000000ff0700720c */ /* 0x000fe40003f05270 */
[----:B------:R-:W-:Y:S02]  /*0490*/  IADD3 R4, PT, PT, R4, 0x10, RZ ;  /* 0x0000001004047810 */ /* 0x000fe40007ffe0ff */
[----:B--2---:R-:W-:-:S04]  /*04a0*/  FMNMX3 R5, R6, R0, R5, !PT ;  /* 0x0000000006057276 */ /* 0x004fc80007800005 */
[----:B---3--:R-:W-:-:S04]  /*04b0*/  FMNMX3 R5, R28, R5, R29, !PT ;  /* 0x000000051c057276 */ /* 0x008fc8000780001d */
[----:B-----5:R-:W-:-:S04]  /*04c0*/  FMNMX3 R5, R26, R5, R27, !PT ;  /* 0x000000051a057276 */ /* 0x020fc8000780001b */
[----:B------:R-:W-:-:S04]  /*04d0*/  FMNMX3 R5, R20, R5, R21, !PT ;  /* 0x0000000514057276 */ /* 0x000fc80007800015 */
[----:B------:R-:W-:-:S04]  /*04e0*/  FMNMX3 R5, R9, R5, R12, !PT ;  /* 0x0000000509057276 */ /* 0x000fc8000780000c */
[----:B----4-:R-:W-:-:S04]  /*04f0*/  FMNMX3 R5, R14, R5, R17, !PT ;  /* 0x000000050e057276 */ /* 0x010fc80007800011 */
[----:B------:R-:W-:-:S04]  /*0500*/  FMNMX3 R5, R18, R5, R23, !PT ;  /* 0x0000000512057276 */ /* 0x000fc80007800017 */
[----:B------:R-:W-:Y:S01]  /*0510*/  FMNMX3 R0, R24, R5, R10, !PT ;  /* 0x0000000518007276 */ /* 0x000fe2000780000a */
[----:B------:R-:W-:Y:S06]  /*0520*/  @P0 BRA `(.L_x_2) ;  /* 0xfffffffc00100947 */ /* 0x000fec000383ffff */
.L_x_1:
[----:B------:R-:W-:Y:S05]  /*0530*/  @!P1 BRA `(.L_x_0) ;  /* 0x00000004000c9947 */ /* 0x000fea0003800000 */
[----:B------:R-:W0:Y:S01]  /*0540*/  LDCU UR8, c[0x0][0x38c] ;  /* 0x00007180ff0877ac */ /* 0x000e220008000800 */
[----:B------:R-:W-:Y:S01]  /*0550*/  ISETP.GE.U32.AND P0, PT, R2, 0x8, PT ;  /* 0x000000080200780c */ /* 0x000fe20003f06070 */
[----:B0-----:R-:W-:-:S04]  /*0560*/  ULOP3.LUT UR5, UR8, 0x7, URZ, 0xc0, !UPT ;  /* 0x0000000708057892 */ /* 0x001fc8000f8ec0ff */
[----:B------:R-:W-:-:S08]  /*0570*/  UISETP.NE.AND UP0, UPT, UR5, URZ, UPT ;  /* 0x000000ff0500728c */ /* 0x000fd0000bf05270 */
[----:B------:R-:W-:Y:S05]  /*0580*/  @!P0 BRA `(.L_x_3) ;  /* 0x0000000000788947 */ /* 0x000fea0003800000 */
[----:B------:R-:W0:Y:S01]  /*0590*/  LDC.64 R4, c[0x0][0x380] ;  /* 0x0000e000ff047b82 */ /* 0x000e220000000a00 */
[----:B------:R-:W-:-:S05]  /*05a0*/  IMAD R9, R8, UR8, R3 ;  /* 0x0000000808097c24 */ /* 0x000fca000f8e0203 */
[C---:B------:R-:W-:Y:S02]  /*05b0*/  IADD3 R19, PT, PT, R9.reuse, 0x1, RZ ;  /* 0x0000000109137810 */ /* 0x040fe40007ffe0ff */
[C---:B------:R-:W-:Y:S02]  /*05c0*/  IADD3 R15, PT, PT, R9.reuse, 0x3, RZ ;  /* 0x00000003090f7810 */ /* 0x040fe40007ffe0ff */
[C---:B------:R-:W-:Y:S02]  /*05d0*/  IADD3 R21, PT, PT, R9.reuse, 0x2, RZ ;  /* 0x0000000209157810 */ /* 0x040fe40007ffe0ff */
[C---:B------:R-:W-:Y:S02]  /*05e0*/  IADD3 R11, PT, PT, R9.reuse, 0x4, RZ ;  /* 0x00000004090b7810 */ /* 0x040fe40007ffe0ff */
[C---:B------:R-:W-:Y:S02]  /*05f0*/  IADD3 R13, PT, PT, R9.reuse, 0x5, RZ ;  /* 0x00000005090d7810 */ /* 0x040fe40007ffe0ff */
[C---:B------:R-:W-:Y:S01]  /*0600*/  IADD3 R23, PT, PT, R9.reuse, 0x6, RZ ;  /* 0x0000000609177810 */ /* 0x040fe20007ffe0ff */
[----:B0-----:R-:W-:-:S04]  /*0610*/  IMAD.WIDE.U32 R16, R9, 0x4, R4 ;  /* 0x0000000409107825 */ /* 0x001fc800078e0004 */
[--C-:B------:R-:W-:Y:S01]  /*0620*/  IMAD.WIDE.U32 R18, R19, 0x4, R4.reuse ;  /* 0x0000000413127825 */ /* 0x100fe200078e0004 */
[----:B------:R0:W2:Y:S03]  /*0630*/  LDG.E R7, desc[UR6][R16.64] ;  /* 0x0000000610077981 */ /* 0x0000a6000c1e1900 */
[--C-:B------:R-:W-:Y:S01]  /*0640*/  IMAD.WIDE.U32 R14, R15, 0x4, R4.reuse ;  /* 0x000000040f0e7825 */ /* 0x100fe200078e0004 */
[----:B------:R-:W2:Y:S01]  /*0650*/  LDG.E R2, desc[UR6][R18.64] ;  /* 0x0000000612027981 */ /* 0x000ea2000c1e1900 */
[----:B------:R-:W-:Y:S02]  /*0660*/  IADD3 R9, PT, PT, R9, 0x7, RZ ;  /* 0x0000000709097810 */ /* 0x000fe40007ffe0ff */
[--C-:B------:R-:W-:Y:S02]  /*0670*/  IMAD.WIDE.U32 R20, R21, 0x4, R4.reuse ;  /* 0x0000000415147825 */ /* 0x100fe400078e0004 */
[----:B------:R-:W3:Y:S02]  /*0680*/  LDG.E R14, desc[UR6][R14.64] ;  /* 0x000000060e0e7981 */ /* 0x000ee4000c1e1900 */
[----:B------:R-:W-:-:S02]  /*0690*/  IMAD.WIDE.U32 R10, R11, 0x4, R4 ;  /* 0x000000040b0a7825 */ /* 0x000fc400078e0004 */
[----:B------:R-:W3:Y:S02]  /*06a0*/  LDG.E R6, desc[UR6][R20.64] ;  /* 0x0000000614067981 */ /* 0x000ee4000c1e1900 */
[--C-:B------:R-:W-:Y:S02]  /*06b0*/  IMAD.WIDE.U32 R12, R13, 0x4, R4.reuse ;  /* 0x000000040d0c7825 */ /* 0x100fe400078e0004 */
[----:B------:R-:W4:Y:S02]  /*06c0*/  LDG.E R11, desc[UR6][R10.64] ;  /* 0x000000060a0b7981 */ /* 0x000f24000c1e1900 */
[--C-:B0-----:R-:W-:Y:S02]  /*06d0*/  IMAD.WIDE.U32 R16, R23, 0x4, R4.reuse ;  /* 0x0000000417107825 */ /* 0x101fe400078e0004 */
[----:B------:R-:W4:Y:S02]  /*06e0*/  LDG.E R12, desc[UR6][R12.64] ;  /* 0x000000060c0c7981 */ /* 0x000f24000c1e1900 */
[----:B------:R-:W-:-:S02]  /*06f0*/  IMAD.WIDE.U32 R4, R9, 0x4, R4 ;  /* 0x0000000409047825 */ /* 0x000fc400078e0004 */
[----:B------:R-:W5:Y:S04]  /*0700*/  LDG.E R17, desc[UR6][R16.64] ;  /* 0x0000000610117981 */ /* 0x000f68000c1e1900 */
[----:B------:R-:W5:Y:S01]  /*0710*/  LDG.E R4, desc[UR6][R4.64] ;  /* 0x0000000604047981 */ /* 0x000f62000c1e1900 */
[----:B------:R-:W-:Y:S02]  /*0720*/  IADD3 R3, PT, PT, R3, 0x8, RZ ;  /* 0x0000000803037810 */ /* 0x000fe40007ffe0ff */
[----:B--2---:R-:W-:-:S04]  /*0730*/  FMNMX3 R7, R7, R0, R2, !PT ;  /* 0x0000000007077276 */ /* 0x004fc80007800002 */
[----:B---3--:R-:W-:-:S04]  /*0740*/  FMNMX3 R6, R6, R7, R14, !PT ;  /* 0x0000000706067276 */ /* 0x008fc8000780000e */
[----:B----4-:R-:W-:-:S04]  /*0750*/  FMNMX3 R6, R11, R6, R12, !PT ;  /* 0x000000060b067276 */ /* 0x010fc8000780000c */
[----:B-----5:R-:W-:-:S07]  /*0760*/  FMNMX3 R0, R17, R6, R4, !PT ;  /* 0x0000000611007276 */ /* 0x020fce0007800004 */
.L_x_3:
[----:B------:R-:W-:Y:S05]  /*0770*/  BRA.U !UP0, `(.L_x_0) ;  /* 0x00000001087c7547 */ /* 0x000fea000b800000 */
[----:B------:R-:W-:Y:S02]  /*0780*/  UISETP.GE.U32.AND UP0, UPT, UR5, 0x4, UPT ;  /* 0x000000040500788c */ /* 0x000fe4000bf06070 */
[----:B------:R-:W-:-:S04]  /*0790*/  ULOP3.LUT UR4, UR8, 0x3, URZ, 0xc0, !UPT ;  /* 0x0000000308047892 */ /* 0x000fc8000f8ec0ff */
[----:B------:R-:W-:-:S03]  /*07a0*/  UISETP.NE.AND UP1, UPT, UR4, URZ, UPT ;  /* 0x000000ff0400728c */ /* 0x000fc6000bf25270 */
[----:B------:R-:W-:Y:S08]  /*07b0*/  BRA.U !UP0, `(.L_x_4) ;  /* 0x0000000108407547 */ /* 0x000ff0000b800000 */
[----:B------:R-:W0:Y:S01]  /*07c0*/  LDC.64 R4, c[0x0][0x380] ;  /* 0x0000e000ff047b82 */ /* 0x000e220000000a00 */
[----:B------:R-:W-:-:S05]  /*07d0*/  IMAD R9, R8, UR8, R3 ;  /* 0x0000000808097c24 */ /* 0x000fca000f8e0203 */
[C---:B------:R-:W-:Y:S02]  /*07e0*/  IADD3 R11, PT, PT, R9.reuse, 0x1, RZ ;  /* 0x00000001090b7810 */ /* 0x040fe40007ffe0ff */
[C---:B------:R-:W-:Y:S01]  /*07f0*/  IADD3 R13, PT, PT, R9.reuse, 0x2, RZ ;  /* 0x00000002090d7810 */ /* 0x040fe20007ffe0ff */
[C---:B0-----:R-:W-:Y:S01]  /*0800*/  IMAD.WIDE.U32 R6, R9.reuse, 0x4, R4 ;  /* 0x0000000409067825 */ /* 0x041fe200078e0004 */
[----:B------:R-:W-:-:S03]  /*0810*/  IADD3 R9, PT, PT, R9, 0x3, RZ ;  /* 0x0000000309097810 */ /* 0x000fc60007ffe0ff */
[--C-:B------:R-:W-:Y:S02]  /*0820*/  IMAD.WIDE.U32 R10, R11, 0x4, R4.reuse ;  /* 0x000000040b0a7825 */ /* 0x100fe400078e0004 */
[----:B------:R-:W2:Y:S02]  /*0830*/  LDG.E R7, desc[UR6][R6.64] ;  /* 0x0000000606077981 */ /* 0x000ea4000c1e1900 */
[--C-:B------:R-:W-:Y:S02]  /*0840*/  IMAD.WIDE.U32 R12, R13, 0x4, R4.reuse ;  /* 0x000000040d0c7825 */ /* 0x100fe400078e0004 */
[----:B------:R-:W2:Y:S02]  /*0850*/  LDG.E R10, desc[UR6][R10.64] ;  /* 0x000000060a0a7981 */ /* 0x000ea4000c1e1900 */
[----:B------:R-:W-:Y:S02]  /*0860*/  IMAD.WIDE.U32 R4, R9, 0x4, R4 ;  /* 0x0000000409047825 */ /* 0x000fe400078e0004 */
[----:B------:R-:W3:Y:S04]  /*0870*/  LDG.E R13, desc[UR6][R12.64] ;  /* 0x000000060c0d7981 */ /* 0x000ee8000c1e1900 */
[----:B------:R-:W3:Y:S01]  /*0880*/  LDG.E R4, desc[UR6][R4.64] ;  /* 0x0000000604047981 */ /* 0x000ee2000c1e1900 */
[----:B------:R-:W-:-:S02]  /*0890*/  IADD3 R3, PT, PT, R3, 0x4, RZ ;  /* 0x0000000403037810 */ /* 0x000fc40007ffe0ff */
[----:B--2---:R-:W-:-:S04]  /*08a0*/  FMNMX3 R0, R7, R0, R10, !PT ;  /* 0x0000000007007276 */ /* 0x004fc8000780000a */
[----:B---3--:R-:W-:-:S07]  /*08b0*/  FMNMX3 R0, R13, R0, R4, !PT ;  /* 0x000000000d007276 */ /* 0x008fce0007800004 */
.L_x_4:
[----:B------:R-:W-:Y:S05]  /*08c0*/  BRA.U !UP1, `(.L_x_0) ;  /* 0x0000000109287547 */ /* 0x000fea000b800000 */
[----:B------:R-:W0:Y:S01]  /*08d0*/  LDC.64 R4, c[0x0][0x380] ;  /* 0x0000e000ff047b82 */ /* 0x000e220000000a00 */
[----:B------:R-:W-:Y:S01]  /*08e0*/  IMAD R7, R8, UR8, R3 ;  /* 0x0000000808077c24 */ /* 0x000fe2000f8e0203 */
[----:B------:R-:W-:-:S12]  /*08f0*/  UIADD3 UR4, UPT, UPT, -UR4, URZ, URZ ;  /* 0x000000ff04047290 */ /* 0x000fd8000fffe1ff */
.L_x_5:
[----:B0-----:R-:W-:-:S06]  /*0900*/  IMAD.WIDE.U32 R2, R7, 0x4, R4 ;  /* 0x0000000407027825 */ /* 0x001fcc00078e0004 */
[----:B------:R-:W2:Y:S01]  /*0910*/  LDG.E R3, desc[UR6][R2.64] ;  /* 0x0000000602037981 */ /* 0x000ea2000c1e1900 */
[----:B------:R-:W-:Y:S01]  /*0920*/  UIADD3 UR4, UPT, UPT, UR4, 0x1, URZ ;  /* 0x0000000104047890 */ /* 0x000fe2000fffe0ff */
[----:B------:R-:W-:-:S03]  /*0930*/  IADD3 R7, PT, PT, R7, 0x1, RZ ;  /* 0x0000000107077810 */ /* 0x000fc60007ffe0ff */
[----:B------:R-:W-:Y:S01]  /*0940*/  UISETP.NE.AND UP0, UPT, UR4, URZ, UPT ;  /* 0x000000ff0400728c */ /* 0x000fe2000bf05270 */
[----:B--2---:R-:W-:-:S08]  /*0950*/  FMNMX R0, R3, R0, !PT ;  /* 0x0000000003007209 */ /* 0x004fd00007800000 */
[----:B------:R-:W-:Y:S05]  /*0960*/  BRA.U UP0, `(.L_x_5) ;  /* 0xfffffffd00e47547 */ /* 0x000fea000b83ffff */
.L_x_0:
[----:B------:R-:W0:Y:S01]  /*0970*/  LDC R9, c[0x0][0x38c] ;  /* 0x0000e300ff097b82 */ /* 0x000e220000000800 */
[----:B------:R-:W-:Y:S02]  /*0980*/  MOV R7, RZ ;  /* 0x000000ff00077202 */ /* 0x000fe40000000f00 */
[----:B0-----:R-:W-:-:S13]  /*0990*/  ISETP.GE.AND P0, PT, R9, 0x1, PT ;  /* 0x000000010900780c */ /* 0x001fda0003f06270 */
[----:B------:R-:W-:Y:S05]  /*09a0*/  @!P0 BRA `(.L_x_6) ;  /* 0x0000000c00e48947 */ /* 0x000fea0003800000 */
[C---:B------:R-:W-:Y:S01]  /*09b0*/  ISETP.GE.U32.AND P0, PT, R9.reuse, 0x8, PT ;  /* 0x000000080900780c */ /* 0x040fe20003f06070 */
[----:B------:R-:W-:Y:S01]  /*09c0*/  HFMA2 R7, -RZ, RZ, 0, 0 ;  /* 0x00000000ff077431 */ /* 0x000fe200000001ff */
[----:B------:R-:W-:Y:S02]  /*09d0*/  LOP3.LUT R18, R9, 0x7, RZ, 0xc0, !PT ;  /* 0x0000000709127812 */ /* 0x000fe400078ec0ff */
[----:B------:R-:W-:Y:S02]  /*09e0*/  MOV R13, RZ ;  /* 0x000000ff000d7202 */ /* 0x000fe40000000f00 */
[----:B------:R-:W-:-:S07]  /*09f0*/  ISETP.NE.AND P1, PT, R18, RZ, PT ;  /* 0x000000ff1200720c */ /* 0x000fce0003f25270 */
[----:B------:R-:W-:Y:S06]  /*0a00*/  @!P0 BRA `(.L_x_7) ;  /* 0x0000000400e88947 */ /* 0x000fec0003800000 */
[----:B------:R-:W0:Y:S01]  /*0a10*/  LDC.64 R2, c[0x0][0x380] ;  /* 0x0000e000ff027b82 */ /* 0x000e220000000a00 */
[----:B------:R-:W-:Y:S01]  /*0a20*/  LOP3.LUT R13, R9, 0x7ffffff8, RZ, 0xc0, !PT ;  /* 0x7ffffff8090d7812 */ /* 0x000fe200078ec0ff */
[----:B------:R-:W-:Y:S01]  /*0a30*/  IMAD R9, R8, R9, 0x3 ;  /* 0x0000000308097424 */ /* 0x000fe200078e0209 */
[----:B------:R-:W-:Y:S02]  /*0a40*/  MOV R7, RZ ;  /* 0x000000ff00077202 */ /* 0x000fe40000000f00 */
[----:B------:R-:W-:-:S07]  /*0a50*/  IADD3 R6, PT, PT, -R13, RZ, RZ ;  /* 0x000000ff0d067210 */ /* 0x000fce0007ffe1ff */
.L_x_8:
[----:B-1----:R-:W-:-:S05]  /*0a60*/  IADD3 R5, PT, PT, R9, -0x3, RZ ;  /* 0xfffffffd09057810 */ /* 0x002fca0007ffe0ff */
[----:B0-----:R-:W-:-:S05]  /*0a70*/  IMAD.WIDE.U32 R4, R5, 0x4, R2 ;  /* 0x0000000405047825 */ /* 0x001fca00078e0002 */
[----:B------:R-:W2:Y:S01]  /*0a80*/  LDG.E R11, desc[UR6][R4.64] ;  /* 0x00000006040b7981 */ /* 0x000ea2000c1e1900 */
[----:B------:R-:W-:Y:S01]  /*0a90*/  HFMA2 R12, -RZ, RZ, 0.96630859375, -0.0022525787353515625 ;  /* 0x3bbb989dff0c7431 */ /* 0x000fe200000001ff */
[----:B------:R-:W-:Y:S01]  /*0aa0*/  MOV R14, 0x437c0000 ;  /* 0x437c0000000e7802 */ /* 0x000fe20000000f00 */
[----:B--2---:R-:W-:-:S04]  /*0ab0*/  FADD R11, R11, -R0 ;  /* 0x800000000b0b7221 */ /* 0x004fc80000000000 */
[----:B------:R-:W-:-:S04]  /*0ac0*/  FFMA.SAT R15, R11, R12, 0.5 ;  /* 0x3f0000000b0f7423 */ /* 0x000fc8000000200c */
[----:B------:R-:W-:-:S04]  /*0ad0*/  FFMA.RM R15, R15, R14, 12582913 ;  /* 0x4b4000010f0f7423 */ /* 0x000fc8000000400e */
[C---:B------:R-:W-:Y:S01]  /*0ae0*/  FADD R10, R15.reuse, -12583039 ;  /* 0xcb40007f0f0a7421 */ /* 0x040fe20000000000 */
[----:B------:R-:W-:-:S03]  /*0af0*/  SHF.L.U32 R16, R15, 0x17, RZ ;  /* 0x000000170f107819 */ /* 0x000fc600000006ff */
[----:B------:R-:W-:-:S04]  /*0b00*/  FFMA R10, R11, 1.4426950216293334961, -R10 ;  /* 0x3fb8aa3b0b0a7823 */ /* 0x000fc8000000080a */
[----:B------:R-:W-:Y:S01]  /*0b10*/  FFMA R17, R11, 1.925963033500011079e-08, R10 ;  /* 0x32a570600b117823 */ /* 0x000fe2000000000a */
[----:B------:R-:W-:-:S05]  /*0b20*/  IADD3 R11, PT, PT, R9, -0x2, RZ ;  /* 0xfffffffe090b7810 */ /* 0x000fca0007ffe0ff */
[----:B------:R-:W0:Y:S01]  /*0b30*/  MUFU.EX2 R17, R17 ;  /* 0x0000001100117308 */ /* 0x000e220000000800 */
[----:B------:R-:W-:-:S04]  /*0b40*/  IMAD.WIDE.U32 R10, R11, 0x4, R2 ;  /* 0x000000040b0a7825 */ /* 0x000fc800078e0002 */
[----:B0-----:R-:W-:-:S05]  /*0b50*/  FMUL R16, R16, R17 ;  /* 0x0000001110107220 */ /* 0x001fca0000400000 */
[----:B------:R0:W-:Y:S04]  /*0b60*/  STG.E desc[UR6][R4.64], R16 ;  /* 0x0000001004007986 */ /* 0x0001e8000c101906 */
[----:B------:R-:W2:Y:S01]  /*0b70*/  LDG.E R15, desc[UR6][R10.64] ;  /* 0x000000060a0f7981 */ /* 0x000ea2000c1e1900 */
[----:B------:R-:W-:-:S05]  /*0b80*/  IADD3 R17, PT, PT, R9, -0x1, RZ ;  /* 0xffffffff09117810 */ /* 0x000fca0007ffe0ff */
[----:B0-----:R-:W-:-:S04]  /*0b90*/  IMAD.WIDE.U32 R4, R17, 0x4, R2 ;  /* 0x0000000411047825 */ /* 0x001fc800078e0002 */
[----:B--2---:R-:W-:-:S04]  /*0ba0*/  FADD R15, R15, -R0 ;  /* 0x800000000f0f7221 */ /* 0x004fc80000000000 */
[----:B------:R-:W-:-:S04]  /*0bb0*/  FFMA.SAT R19, R15, R12, 0.5 ;  /* 0x3f0000000f137423 */ /* 0x000fc8000000200c */
[----:B------:R-:W-:-:S04]  /*0bc0*/  FFMA.RM R19, R19, R14, 12582913 ;  /* 0x4b40000113137423 */ /* 0x000fc8000000400e */
[----:B------:R-:W-:-:S04]  /*0bd0*/  FADD R20, R19, -12583039 ;  /* 0xcb40007f13147421 */ /* 0x000fc80000000000 */
[----:B------:R-:W-:-:S04]  /*0be0*/  FFMA R20, R15, 1.4426950216293334961, -R20 ;  /* 0x3fb8aa3b0f147823 */ /* 0x000fc80000000814 */
[----:B------:R-:W-:Y:S01]  /*0bf0*/  FFMA R20, R15, 1.925963033500011079e-08, R20 ;  /* 0x32a570600f147823 */ /* 0x000fe20000000014 */
[----:B------:R-:W-:-:S05]  /*0c00*/  SHF.L.U32 R15, R19, 0x17, RZ ;  /* 0x00000017130f7819 */ /* 0x000fca00000006ff */
[----:B------:R-:W0:Y:S02]  /*0c10*/  MUFU.EX2 R20, R20 ;  /* 0x0000001400147308 */ /* 0x000e240000000800 */
[----:B0-----:R-:W-:-:S05]  /*0c20*/  FMUL R15, R15, R20 ;  /* 0x000000140f0f7220 */ /* 0x001fca0000400000 */
[----:B------:R0:W-:Y:S04]  /*0c30*/  STG.E desc[UR6][R10.64], R15 ;  /* 0x0000000f0a007986 */ /* 0x0001e8000c101906 */
[----:B------:R-:W2:Y:S01]  /*0c40*/  LDG.E R17, desc[UR6][R4.64] ;  /* 0x0000000604117981 */ /* 0x000ea2000c1e1900 */
        /* <DEDUP_REMOVED lines=11> */
[----:B------:R-:W2:Y:S02]  /*0d00*/  LDG.E R19, desc[UR6][R10.64] ;  /* 0x000000060a137981 */ /* 0x000ea4000c1e1900 */
[----:B--2---:R-:W-:-:S04]  /*0d10*/  FADD R19, R19, -R0 ;  /* 0x8000000013137221 */ /* 0x004fc80000000000 */
[----:B------:R-:W-:-:S04]  /*0d20*/  FFMA.SAT R21, R19, R12, 0.5 ;  /* 0x3f00000013157423 */ /* 0x000fc8000000200c */
[----:B------:R-:W-:-:S04]  /*0d30*/  FFMA.RM R21, R21, R14, 12582913 ;  /* 0x4b40000115157423 */ /* 0x000fc8000000400e */
[----:B------:R-:W-:-:S04]  /*0d40*/  FADD R20, R21, -12583039 ;  /* 0xcb40007f15147421 */ /* 0x000fc80000000000 */
[----:B------:R-:W-:-:S04]  /*0d50*/  FFMA R20, R19, 1.4426950216293334961, -R20 ;  /* 0x3fb8aa3b13147823 */ /* 0x000fc80000000814 */
[----:B------:R-:W-:Y:S01]  /*0d60*/  FFMA R20, R19, 1.925963033500011079e-08, R20 ;  /* 0x32a5706013147823 */ /* 0x000fe20000000014 */
[----:B------:R-:W-:Y:S02]  /*0d70*/  SHF.L.U32 R19, R21, 0x17, RZ ;  /* 0x0000001715137819 */ /* 0x000fe400000006ff */
[----:B------:R-:W-:-:S03]  /*0d80*/  IADD3 R21, PT, PT, R9, 0x1, RZ ;  /* 0x0000000109157810 */ /* 0x000fc60007ffe0ff */
[----:B------:R-:W1:Y:S02]  /*0d90*/  MUFU.EX2 R20, R20 ;  /* 0x0000001400147308 */ /* 0x000e640000000800 */
[----:B0-----:R-:W-:-:S04]  /*0da0*/  IMAD.WIDE.U32 R4, R21, 0x4, R2 ;  /* 0x0000000415047825 */ /* 0x001fc800078e0002 */
[----:B-1----:R-:W-:-:S05]  /*0db0*/  FMUL R19, R19, R20 ;  /* 0x0000001413137220 */ /* 0x002fca0000400000 */
        /* <DEDUP_REMOVED lines=40> */
[----:B------:R-:W2:Y:S01]  /*1040*/  LDG.E R27, desc[UR6][R10.64] ;  /* 0x000000060a1b7981 */ /* 0x000ea2000c1e1900 */
[----:B------:R-:W-:Y:S01]  /*1050*/  FADD R16, R16, R7 ;  /* 0x0000000710107221 */ /* 0x000fe20000000000 */
[----:B------:R-:W-:Y:S02]  /*1060*/  IADD3 R6, PT, PT, R6, 0x8, RZ ;  /* 0x0000000806067810 */ /* 0x000fe40007ffe0ff */
[----:B------:R-:W-:Y:S01]  /*1070*/  IADD3 R9, PT, PT, R9, 0x8, RZ ;  /* 0x0000000809097810 */ /* 0x000fe20007ffe0ff */
[----:B------:R-:W-:Y:S01]  /*1080*/  FADD R16, R16, R15 ;  /* 0x0000000f10107221 */ /* 0x000fe20000000000 */
[----:B------:R-:W-:-:S03]  /*1090*/  ISETP.NE.AND P0, PT, R6, RZ, PT ;  /* 0x000000ff0600720c */ /* 0x000fc60003f05270 */
[----:B------:R-:W-:-:S04]  /*10a0*/  FADD R16, R16, R17 ;  /* 0x0000001110107221 */ /* 0x000fc80000000000 */
[----:B------:R-:W-:-:S04]  /*10b0*/  FADD R16, R16, R19 ;  /* 0x0000001310107221 */ /* 0x000fc80000000000 */
[----:B------:R-:W-:-:S04]  /*10c0*/  FADD R16, R16, R21 ;  /* 0x0000001510107221 */ /* 0x000fc80000000000 */
[----:B------:R-:W-:-:S04]  /*10d0*/  FADD R16, R16, R23 ;  /* 0x0000001710107221 */ /* 0x000fc80000000000 */
[----:B------:R-:W-:Y:S01]  /*10e0*/  FADD R16, R16, R25 ;  /* 0x0000001910107221 */ /* 0x000fe20000000000 */
[----:B--2---:R-:W-:-:S04]  /*10f0*/  FADD R27, R27, -R0 ;  /* 0x800000001b1b7221 */ /* 0x004fc80000000000 */
[----:B------:R-:W-:-:S04]  /*1100*/  FFMA.SAT R29, R27, R12, 0.5 ;  /* 0x3f0000001b1d7423 */ /* 0x000fc8000000200c */
[----:B------:R-:W-:-:S04]  /*1110*/  FFMA.RM R29, R29, R14, 12582913 ;  /* 0x4b4000011d1d7423 */ /* 0x000fc8000000400e */
[C---:B------:R-:W-:Y:S01]  /*1120*/  FADD R12, R29.reuse, -12583039 ;  /* 0xcb40007f1d0c7421 */ /* 0x040fe20000000000 */
[----:B------:R-:W-:-:S03]  /*1130*/  SHF.L.U32 R29, R29, 0x17, RZ ;  /* 0x000000171d1d7819 */ /* 0x000fc600000006ff */
[----:B------:R-:W-:-:S04]  /*1140*/  FFMA R12, R27, 1.4426950216293334961, -R12 ;  /* 0x3fb8aa3b1b0c7823 */ /* 0x000fc8000000080c */
[----:B------:R-:W-:-:S06]  /*1150*/  FFMA R12, R27, 1.925963033500011079e-08, R12 ;  /* 0x32a570601b0c7823 */ /* 0x000fcc000000000c */
[----:B------:R-:W0:Y:S02]  /*1160*/  MUFU.EX2 R12, R12 ;  /* 0x0000000c000c7308 */ /* 0x000e240000000800 */
[----:B0-----:R-:W-:-:S04]  /*1170*/  FMUL R29, R29, R12 ;  /* 0x0000000c1d1d7220 */ /* 0x001fc80000400000 */
[----:B------:R-:W-:Y:S01]  /*1180*/  FADD R7, R16, R29 ;  /* 0x0000001d10077221 */ /* 0x000fe20000000000 */
[----:B------:R1:W-:Y:S01]  /*1190*/  STG.E desc[UR6][R10.64], R29 ;  /* 0x0000001d0a007986 */ /* 0x0003e2000c101906 */
[----:B------:R-:W-:Y:S05]  /*11a0*/  @P0 BRA `(.L_x_8) ;  /* 0xfffffff8002c0947 */ /* 0x000fea000383ffff */
.L_x_7:
[----:B------:R-:W-:Y:S05]  /*11b0*/  @!P1 BRA `(.L_x_6) ;  /* 0x0000000400e09947 */ /* 0x000fea0003800000 */
[----:B------:R-:W0:Y:S01]  /*11c0*/  LDCU UR5, c[0x0][0x38c] ;  /* 0x00007180ff0577ac */ /* 0x000e220008000800 */
[----:B------:R-:W-:Y:S01]  /*11d0*/  ISETP.GE.U32.AND P0, PT, R18, 0x4, PT ;  /* 0x000000041200780c */ /* 0x000fe20003f06070 */
[----:B0-----:R-:W-:-:S04]  /*11e0*/  ULOP3.LUT UR8, UR5, 0x3, URZ, 0xc0, !UPT ;  /* 0x0000000305087892 */ /* 0x001fc8000f8ec0ff */
[----:B------:R-:W-:-:S08]  /*11f0*/  UISETP.NE.AND UP0, UPT, UR8, URZ, UPT ;  /* 0x000000ff0800728c */ /* 0x000fd0000bf05270 */
[----:B------:R-:W-:Y:S05]  /*1200*/  @!P0 BRA `(.L_x_9) ;  /* 0x0000000000f08947 */ /* 0x000fea0003800000 */
[----:B------:R-:W1:Y:S01]  /*1210*/  LDC.64 R2, c[0x0][0x380] ;  /* 0x0000e000ff027b82 */ /* 0x000e620000000a00 */
[----:B------:R-:W-:-:S04]  /*1220*/  IMAD R15, R8, UR5, R13 ;  /* 0x00000005080f7c24 */ /* 0x000fc8000f8e020d */
[----:B-1----:R-:W-:-:S05]  /*1230*/  IMAD.WIDE.U32 R4, R15, 0x4, R2 ;  /* 0x000000040f047825 */ /* 0x002fca00078e0002 */
[----:B------:R-:W2:Y:S01]  /*1240*/  LDG.E R9, desc[UR6][R4.64] ;  /* 0x0000000604097981 */ /* 0x000ea2000c1e1900 */
[----:B------:R-:W-:Y:S01]  /*1250*/  HFMA2 R6, -RZ, RZ, 0.96630859375, -0.0022525787353515625 ;  /* 0x3bbb989dff067431 */ /* 0x000fe200000001ff */
[----:B------:R-:W-:Y:S01]  /*1260*/  IADD3 R17, PT, PT, R15, 0x1, RZ ;  /* 0x000000010f117810 */ /* 0x000fe20007ffe0ff */
[----:B--2---:R-:W-:Y:S01]  /*1270*/  FADD R11, R9, -R0 ;  /* 0x80000000090b7221 */ /* 0x004fe20000000000 */
[----:B------:R-:W-:-:S03]  /*1280*/  MOV R9, 0x437c0000 ;  /* 0x437c000000097802 */ /* 0x000fc60000000f00 */
[----:B------:R-:W-:-:S04]  /*1290*/  FFMA.SAT R10, R11, R6, 0.5 ;  /* 0x3f0000000b0a7423 */ /* 0x000fc80000002006 */
[----:B------:R-:W-:-:S04]  /*12a0*/  FFMA.RM R10, R10, R9, 12582913 ;  /* 0x4b4000010a0a7423 */ /* 0x000fc80000004009 */
[----:B------:R-:W-:-:S04]  /*12b0*/  FADD R12, R10, -12583039 ;  /* 0xcb40007f0a0c7421 */ /* 0x000fc80000000000 */
[----:B------:R-:W-:-:S04]  /*12c0*/  FFMA R12, R11, 1.4426950216293334961, -R12 ;  /* 0x3fb8aa3b0b0c7823 */ /* 0x000fc8000000080c */
[----:B------:R-:W-:Y:S01]  /*12d0*/  FFMA R14, R11, 1.925963033500011079e-08, R12 ;  /* 0x32a570600b0e7823 */ /* 0x000fe2000000000c */
[----:B------:R-:W-:-:S03]  /*12e0*/  SHF.L.U32 R12, R10, 0x17, RZ ;  /* 0x000000170a0c7819 */ /* 0x000fc600000006ff */
[----:B------:R-:W0:Y:S02]  /*12f0*/  MUFU.EX2 R11, R14 ;  /* 0x0000000e000b7308 */ /* 0x000e240000000800 */
[----:B0-----:R-:W-:Y:S01]  /*1300*/  FMUL R12, R12, R11 ;  /* 0x0000000b0c0c7220 */ /* 0x001fe20000400000 */
[----:B------:R-:W-:-:S04]  /*1310*/  IMAD.WIDE.U32 R10, R17, 0x4, R2 ;  /* 0x00000004110a7825 */ /* 0x000fc800078e0002 */
[----:B------:R0:W-:Y:S04]  /*1320*/  STG.E desc[UR6][R4.64], R12 ;  /* 0x0000000c04007986 */ /* 0x0001e8000c101906 */
[----:B------:R-:W2:Y:S01]  /*1330*/  LDG.E R17, desc[UR6][R10.64] ;  /* 0x000000060a117981 */ /* 0x000ea2000c1e1900 */
[----:B------:R-:W-:-:S05]  /*1340*/  IADD3 R19, PT, PT, R15, 0x2, RZ ;  /* 0x000000020f137810 */ /* 0x000fca0007ffe0ff */
        /* <DEDUP_REMOVED lines=12> */
[----:B------:R-:W-:-:S05]  /*1410*/  IADD3 R15, PT, PT, R15, 0x3, RZ ;  /* 0x000000030f0f7810 */ /* 0x000fca0007ffe0ff */
[----:B------:R-:W-:-:S04]  /*1420*/  IMAD.WIDE.U32 R2, R15, 0x4, R2 ;  /* 0x000000040f027825 */ /* 0x000fc800078e0002 */
[----:B--2---:R-:W-:-:S04]  /*1430*/  FADD R19, R19, -R0 ;  /* 0x8000000013137221 */ /* 0x004fc80000000000 */
[----:B------:R-:W-:-:S04]  /*1440*/  FFMA.SAT R14, R19, R6, 0.5 ;  /* 0x3f000000130e7423 */ /* 0x000fc80000002006 */
[----:B------:R-:W-:-:S04]  /*1450*/  FFMA.RM R14, R14, R9, 12582913 ;  /* 0x4b4000010e0e7423 */ /* 0x000fc80000004009 */
[C---:B------:R-:W-:Y:S01]  /*1460*/  FADD R16, R14.reuse, -12583039 ;  /* 0xcb40007f0e107421 */ /* 0x040fe20000000000 */
[----:B------:R-:W-:-:S03]  /*1470*/  SHF.L.U32 R14, R14, 0x17, RZ ;  /* 0x000000170e0e7819 */ /* 0x000fc600000006ff */
[----:B------:R-:W-:-:S04]  /*1480*/  FFMA R16, R19, 1.4426950216293334961, -R16 ;  /* 0x3fb8aa3b13107823 */ /* 0x000fc80000000810 */
[----:B------:R-:W-:-:S04]  /*1490*/  FFMA R16, R19, 1.925963033500011079e-08, R16 ;  /* 0x32a5706013107823 */ /* 0x000fc80000000010 */
[----:B------:R-:W1:Y:S02]  /*14a0*/  MUFU.EX2 R19, R16 ;  /* 0x0000001000137308 */ /* 0x000e640000000800 */
[----:B-1----:R-:W-:-:S05]  /*14b0*/  FMUL R19, R14, R19 ;  /* 0x000000130e137220 */ /* 0x002fca0000400000 */
[----:B------:R2:W-:Y:S04]  /*14c0*/  STG.E desc[UR6][R4.64], R19 ;  /* 0x0000001304007986 */ /* 0x0005e8000c101906 */
[----:B0-----:R-:W3:Y:S01]  /*14d0*/  LDG.E R11, desc[UR6][R2.64] ;  /* 0x00000006020b7981 */ /* 0x001ee2000c1e1900 */
[----:B------:R-:W-:Y:S01]  /*14e0*/  FADD R12, R7, R12 ;  /* 0x0000000c070c7221 */ /* 0x000fe20000000000 */
[----:B------:R-:W-:-:S03]  /*14f0*/  IADD3 R13, PT, PT, R13, 0x4, RZ ;  /* 0x000000040d0d7810 */ /* 0x000fc60007ffe0ff */
[----:B------:R-:W-:-:S04]  /*1500*/  FADD R12, R12, R17 ;  /* 0x000000110c0c7221 */ /* 0x000fc80000000000 */
[----:B------:R-:W-:Y:S01]  /*1510*/  FADD R12, R12, R19 ;  /* 0x000000130c0c7221 */ /* 0x000fe20000000000 */
[----:B---3--:R-:W-:-:S04]  /*1520*/  FADD R11, R11, -R0 ;  /* 0x800000000b0b7221 */ /* 0x008fc80000000000 */
[----:B------:R-:W-:-:S04]  /*1530*/  FFMA.SAT R6, R11, R6, 0.5 ;  /* 0x3f0000000b067423 */ /* 0x000fc80000002006 */
[----:B------:R-:W-:-:S04]  /*1540*/  FFMA.RM R6, R6, R9, 12582913 ;  /* 0x4b40000106067423 */ /* 0x000fc80000004009 */
[C---:B------:R-:W-:Y:S01]  /*1550*/  FADD R10, R6.reuse, -12583039 ;  /* 0xcb40007f060a7421 */ /* 0x040fe20000000000 */
[----:B------:R-:W-:-:S03]  /*1560*/  SHF.L.U32 R6, R6, 0x17, RZ ;  /* 0x0000001706067819 */ /* 0x000fc600000006ff */
[----:B------:R-:W-:-:S04]  /*1570*/  FFMA R10, R11, 1.4426950216293334961, -R10 ;  /* 0x3fb8aa3b0b0a7823 */ /* 0x000fc8000000080a */
[----:B------:R-:W-:-:S04]  /*1580*/  FFMA R10, R11, 1.925963033500011079e-08, R10 ;  /* 0x32a570600b0a7823 */ /* 0x000fc8000000000a */
[----:B------:R-:W0:Y:S02]  /*1590*/  MUFU.EX2 R9, R10 ;  /* 0x0000000a00097308 */ /* 0x000e240000000800 */
[----:B0-----:R-:W-:-:S04]  /*15a0*/  FMUL R9, R6, R9 ;  /* 0x0000000906097220 */ /* 0x001fc80000400000 */
[----:B------:R-:W-:Y:S01]  /*15b0*/  FADD R7, R12, R9 ;  /* 0x000000090c077221 */ /* 0x000fe20000000000 */
[----:B------:R2:W-:Y:S06]  /*15c0*/  STG.E desc[UR6][R2.64], R9 ;  /* 0x0000000902007986 */ /* 0x0005ec000c101906 */
.L_x_9:
[----:B------:R-:W-:Y:S05]  /*15d0*/  BRA.U !UP0, `(.L_x_6) ;  /* 0x0000000108d87547 */ /* 0x000fea000b800000 */
[----:B------:R-:W-:Y:S02]  /*15e0*/  UISETP.NE.AND UP0, UPT, UR8, 0x1, UPT ;  /* 0x000000010800788c */ /* 0x000fe4000bf05270 */
[----:B------:R-:W-:-:S04]  /*15f0*/  ULOP3.LUT UR4, UR5, 0x1, URZ, 0xc0, !UPT ;  /* 0x0000000105047892 */ /* 0x000fc8000f8ec0ff */
[----:B------:R-:W-:-:S03]  /*1600*/  UISETP.NE.U32.AND UP1, UPT, UR4, 0x1, UPT ;  /* 0x000000010400788c */ /* 0x000fc6000bf25070 */
[----:B------:R-:W-:Y:S08]  /*1610*/  BRA.U !UP0, `(.L_x_10) ;  /* 0x0000000108807547 */ /* 0x000ff0000b800000 */
[----:B-12---:R-:W0:Y:S01]  /*1620*/  LDC.64 R4, c[0x0][0x380] ;  /* 0x0000e000ff047b82 */ /* 0x006e220000000a00 */
[----:B------:R-:W-:-:S04]  /*1630*/  IMAD R11, R8, UR5, R13 ;  /* 0x00000005080b7c24 */ /* 0x000fc8000f8e020d */
[----:B0-----:R-:W-:-:S05]  /*1640*/  IMAD.WIDE.U32 R2, R11, 0x4, R4 ;  /* 0x000000040b027825 */ /* 0x001fca00078e0004 */
[----:B------:R-:W2:Y:S01]  /*1650*/  LDG.E R9, desc[UR6][R2.64] ;  /* 0x0000000602097981 */ /* 0x000ea2000c1e1900 */
[----:B------:R-:W-:Y:S01]  /*1660*/  HFMA2 R12, -RZ, RZ, 0.96630859375, -0.0022525787353515625 ;  /* 0x3bbb989dff0c7431 */ /* 0x000fe200000001ff */
[----:B------:R-:W-:Y:S02]  /*1670*/  MOV R14, 0x437c0000 ;  /* 0x437c0000000e7802 */ /* 0x000fe40000000f00 */
        /* <DEDUP_REMOVED lines=9> */
[----:B------:R-:W0:Y:S02]  /*1710*/  MUFU.EX2 R9, R10 ;  /* 0x0000000a00097308 */ /* 0x000e240000000800 */
[----:B0-----:R-:W-:-:S05]  /*1720*/  FMUL R6, R6, R9 ;  /* 0x0000000906067220 */ /* 0x001fca0000400000 */
[----:B------:R0:W-:Y:S04]  /*1730*/  STG.E desc[UR6][R2.64], R6 ;  /* 0x0000000602007986 */ /* 0x0001e8000c101906 */
[----:B------:R-:W2:Y:S01]  /*1740*/  LDG.E R9, desc[UR6][R4.64] ;  /* 0x0000000604097981 */ /* 0x000ea2000c1e1900 */
[----:B------:R-:W-:Y:S01]  /*1750*/  FADD R7, R7, R6 ;  /* 0x0000000607077221 */ /* 0x000fe20000000000 */
[----:B------:R-:W-:Y:S01]  /*1760*/  IADD3 R13, PT, PT, R13, 0x2, RZ ;  /* 0x000000020d0d7810 */ /* 0x000fe20007ffe0ff */
[----:B--2---:R-:W-:-:S04]  /*1770*/  FADD R9, R9, -R0 ;  /* 0x8000000009097221 */ /* 0x004fc80000000000 */
[----:B------:R-:W-:-:S04]  /*1780*/  FFMA.SAT R11, R9, R12, 0.5 ;  /* 0x3f000000090b7423 */ /* 0x000fc8000000200c */
[----:B------:R-:W-:-:S04]  /*1790*/  FFMA.RM R11, R11, R14, 12582913 ;  /* 0x4b4000010b0b7423 */ /* 0x000fc8000000400e */
[C---:B------:R-:W-:Y:S01]  /*17a0*/  FADD R12, R11.reuse, -12583039 ;  /* 0xcb40007f0b0c7421 */ /* 0x040fe20000000000 */
[----:B------:R-:W-:-:S03]  /*17b0*/  SHF.L.U32 R11, R11, 0x17, RZ ;  /* 0x000000170b0b7819 */ /* 0x000fc600000006ff */
[----:B------:R-:W-:-:S04]  /*17c0*/  FFMA R12, R9, 1.4426950216293334961, -R12 ;  /* 0x3fb8aa3b090c7823 */ /* 0x000fc8000000080c */
[----:B------:R-:W-:-:S06]  /*17d0*/  FFMA R12, R9, 1.925963033500011079e-08, R12 ;  /* 0x32a57060090c7823 */ /* 0x000fcc000000000c */
[----:B------:R-:W1:Y:S02]  /*17e0*/  MUFU.EX2 R12, R12 ;  /* 0x0000000c000c7308 */ /* 0x000e640000000800 */
[----:B-1----:R-:W-:-:S04]  /*17f0*/  FMUL R11, R11, R12 ;  /* 0x0000000c0b0b7220 */ /* 0x002fc80000400000 */
[----:B------:R-:W-:Y:S01]  /*1800*/  FADD R7, R7, R11 ;  /* 0x0000000b07077221 */ /* 0x000fe20000000000 */
[----:B------:R0:W-:Y:S06]  /*1810*/  STG.E desc[UR6][R4.64], R11 ;  /* 0x0000000b04007986 */ /* 0x0001ec000c101906 */
.L_x_10:
[----:B------:R-:W-:Y:S05]  /*1820*/  BRA.U UP1, `(.L_x_6) ;  /* 0x0000000101447547 */ /* 0x000fea000b800000 */
[----:B0-2---:R-:W0:Y:S01]  /*1830*/  LDC.64 R2, c[0x0][0x380] ;  /* 0x0000e000ff027b82 */ /* 0x005e220000000a00 */
[----:B------:R-:W-:-:S04]  /*1840*/  IMAD R13, R8, UR5, R13 ;  /* 0x00000005080d7c24 */ /* 0x000fc8000f8e020d */
[----:B0-----:R-:W-:-:S05]  /*1850*/  IMAD.WIDE.U32 R2, R13, 0x4, R2 ;  /* 0x000000040d027825 */ /* 0x001fca00078e0002 */
[----:B-1----:R-:W2:Y:S01]  /*1860*/  LDG.E R5, desc[UR6][R2.64] ;  /* 0x0000000602057981 */ /* 0x002ea2000c1e1900 */
        /* <DEDUP_REMOVED lines=13> */
.L_x_6:
[----:B0-23--:R-:W0:Y:S02]  /*1940*/  LDC R3, c[0x0][0x38c] ;  /* 0x0000e300ff037b82 */ /* 0x00de240000000800 */
[----:B0-----:R-:W-:-:S13]  /*1950*/  ISETP.GE.AND P0, PT, R3, 0x1, PT ;  /* 0x000000010300780c */ /* 0x001fda0003f06270 */
[----:B------:R-:W-:Y:S05]  /*1960*/  @!P0 EXIT ;  /* 0x000000000000894d */ /* 0x000fea0003800000 */
[C---:B------:R-:W-:Y:S01]  /*1970*/  ISETP.GE.U32.AND P0, PT, R3.reuse, 0x10, PT ;  /* 0x000000100300780c */ /* 0x040fe20003f06070 */
[----:B-1----:R-:W-:Y:S01]  /*1980*/  HFMA2 R5, -RZ, RZ, 0, 0 ;  /* 0x00000000ff057431 */ /* 0x002fe200000001ff */
[----:B------:R-:W-:-:S11]  /*1990*/  LOP3.LUT R6, R3, 0xf, RZ, 0xc0, !PT ;  /* 0x0000000f03067812 */ /* 0x000fd600078ec0ff */
[----:B------:R-:W-:Y:S05]  /*19a0*/  @!P0 BRA `(.L_x_11) ;  /* 0x0000001000948947 */ /* 0x000fea0003800000 */
[----:B------:R-:W0:Y:S01]  /*19b0*/  LDC.64 R12, c[0x0][0x380] ;  /* 0x0000e000ff0c7b82 */ /* 0x000e220000000a00 */
[----:B------:R-:W-:Y:S01]  /*19c0*/  LOP3.LUT R5, R3, 0x7ffffff0, RZ, 0xc0, !PT ;  /* 0x7ffffff003057812 */ /* 0x000fe200078ec0ff */
[----:B------:R-:W-:-:S03]  /*19d0*/  IMAD R4, R8, R3, 0x7 ;  /* 0x0000000708047424 */ /* 0x000fc600078e0203 */
[----:B------:R-:W-:-:S07]  /*19e0*/  IADD3 R3, PT, PT, -R5, RZ, RZ ;  /* 0x000000ff05037210 */ /* 0x000fce0007ffe1ff */
.L_x_44:
[----:B------:R-:W-:-:S05]  /*19f0*/  IADD3 R15, PT, PT, R4, -0x7, RZ ;  /* 0xfffffff9040f7810 */ /* 0x000fca0007ffe0ff */
[----:B0-----:R-:W-:-:S05]  /*1a00*/  IMAD.WIDE.U32 R14, R15, 0x4, R12 ;  /* 0x000000040f0e7825 */ /* 0x001fca00078e000c */
[----:B-1----:R-:W2:Y:S01]  /*1a10*/  LDG.E R0, desc[UR6][R14.64] ;  /* 0x000000060e007981 */ /* 0x002ea2000c1e1900 */
[----:B------:R-:W0:Y:S01]  /*1a20*/  MUFU.RCP R2, R7 ;  /* 0x0000000700027308 */ /* 0x000e220000001000 */
[----:B------:R-:W-:Y:S01]  /*1a30*/  IADD3 R3, PT, PT, R3, 0x10, RZ ;  /* 0x0000001003037810 */ /* 0x000fe20007ffe0ff */
[----:B------:R-:W-:Y:S03]  /*1a40*/  BSSY.RECONVERGENT B2, `(.L_x_12) ;  /* 0x000000c000027945 */ /* 0x000fe60003800200 */
[----:B------:R-:W-:Y:S01]  /*1a50*/  ISETP.NE.AND P2, PT, R3, RZ, PT ;  /* 0x000000ff0300720c */ /* 0x000fe20003f45270 */
[----:B0-----:R-:W-:-:S04]  /*1a60*/  FFMA R9, R2, -R7, 1 ;  /* 0x3f80000002097423 */ /* 0x001fc80000000807 */
[----:B------:R-:W-:Y:S01]  /*1a70*/  FFMA R9, R2, R9, R2 ;  /* 0x0000000902097223 */ /* 0x000fe20000000002 */
[----:B--2---:R-:W0:Y:S03]  /*1a80*/  FCHK P0, R0, R7 ;  /* 0x0000000700007302 */ /* 0x004e260000000000 */
[----:B------:R-:W-:-:S04]  /*1a90*/  FFMA R2, R0, R9, RZ ;  /* 0x0000000900027223 */ /* 0x000fc800000000ff */
[----:B------:R-:W-:-:S04]  /*1aa0*/  FFMA R10, R2, -R7, R0 ;  /* 0x80000007020a7223 */ /* 0x000fc80000000000 */
[----:B------:R-:W-:Y:S01]  /*1ab0*/  FFMA R9, R9, R10, R2 ;  /* 0x0000000a09097223 */ /* 0x000fe20000000002 */
[----:B0-----:R-:W-:Y:S06]  /*1ac0*/  @!P0 BRA `(.L_x_13) ;  /* 0x00000000000c8947 */ /* 0x001fec0003800000 */
[----:B------:R-:W-:-:S07]  /*1ad0*/  MOV R10, 0x1af0 ;  /* 0x00001af0000a7802 */ /* 0x000fce0000000f00 */
[----:B------:R-:W-:Y:S05]  /*1ae0*/  CALL.REL.NOINC `($__internal_0_$__cuda_sm3x_div_rn_noftz_f32_slowpath) ;  /* 0x0000002000707944 */ /* 0x000fea0003c00000 */
[----:B------:R-:W-:-:S07]  /*1af0*/  MOV R9, R0 ;  /* 0x0000000000097202 */ /* 0x000fce0000000f00 */
.L_x_13:
[----:B------:R-:W-:Y:S05]  /*1b00*/  BSYNC.RECONVERGENT B2 ;  /* 0x0000000000027941 */ /* 0x000fea0003800200 */
.L_x_12:
[----:B------:R-:W-:Y:S01]  /*1b10*/  IADD3 R17, PT, PT, R4, -0x6, RZ ;  /* 0xfffffffa04117810 */ /* 0x000fe20007ffe0ff */
[----:B------:R0:W-:Y:S04]  /*1b20*/  STG.E desc[UR6][R14.64], R9 ;  /* 0x000000090e007986 */ /* 0x0001e8000c101906 */
[----:B------:R-:W-:-:S05]  /*1b30*/  IMAD.WIDE.U32 R16, R17, 0x4, R12 ;  /* 0x0000000411107825 */ /* 0x000fca00078e000c */
[----:B------:R-:W2:Y:S01]  /*1b40*/  LDG.E R19, desc[UR6][R16.64] ;  /* 0x0000000610137981 */ /* 0x000ea2000c1e1900 */
[----:B------:R-:W1:Y:S01]  /*1b50*/  MUFU.RCP R0, R7 ;  /* 0x0000000700007308 */ /* 0x000e620000001000 */
[----:B------:R-:W-:Y:S01]  /*1b60*/  BSSY.RECONVERGENT B2, `(.L_x_14) ;  /* 0x000000c000027945 */ /* 0x000fe20003800200 */
[----:B-1----:R-:W-:-:S04]  /*1b70*/  FFMA R11, R0, -R7, 1 ;  /* 0x3f800000000b7423 */ /* 0x002fc80000000807 */
[----:B------:R-:W-:Y:S02]  /*1b80*/  FFMA R0, R0, R11, R0 ;  /* 0x0000000b00007223 */ /* 0x000fe40000000000 */
[----:B--2---:R-:W1:Y:S02]  /*1b90*/  FCHK P0, R19, R7 ;  /* 0x0000000713007302 */ /* 0x004e640000000000 */
[----:B------:R-:W-:-:S04]  /*1ba0*/  FFMA R2, R0, R19, RZ ;  /* 0x0000001300027223 */ /* 0x000fc800000000ff */
[----:B------:R-:W-:-:S04]  /*1bb0*/  FFMA R11, R2, -R7, R19 ;  /* 0x80000007020b7223 */ /* 0x000fc80000000013 */
[----:B------:R-:W-:Y:S01]  /*1bc0*/  FFMA R11, R0, R11, R2 ;  /* 0x0000000b000b7223 */ /* 0x000fe20000000002 */
[----:B01----:R-:W-:Y:S06]  /*1bd0*/  @!P0 BRA `(.L_x_15) ;  /* 0x0000000000108947 */ /* 0x003fec0003800000 */
[----:B------:R-:W-:Y:S02]  /*1be0*/  MOV R0, R19 ;  /* 0x0000001300007202 */ /* 0x000fe40000000f00 */
[----:B------:R-:W-:-:S07]  /*1bf0*/  MOV R10, 0x1c10 ;  /* 0x00001c10000a7802 */ /* 0x000fce0000000f00 */
[----:B------:R-:W-:Y:S05]  /*1c00*/  CALL.REL.NOINC `($__internal_0_$__cuda_sm3x_div_rn_noftz_f32_slowpath) ;  /* 0x0000002000287944 */ /* 0x000fea0003c00000 */
[----:B------:R-:W-:-:S07]  /*1c10*/  MOV R11, R0 ;  /* 0x00000000000b7202 */ /* 0x000fce0000000f00 */
.L_x_15:
[----:B------:R-:W-:Y:S05]  /*1c20*/  BSYNC.RECONVERGENT B2 ;  /* 0x0000000000027941 */ /* 0x000fea0003800200 */
.L_x_14:
        /* <DEDUP_REMOVED lines=17> */
.L_x_17:
[----:B------:R-:W-:Y:S05]  /*1d40*/  BSYNC.RECONVERGENT B2 ;  /* 0x0000000000027941 */ /* 0x000fea0003800200 */
.L_x_16:
        /* <DEDUP_REMOVED lines=17> */
.L_x_19:
[----:B------:R-:W-:Y:S05]  /*1e60*/  BSYNC.RECONVERGENT B2 ;  /* 0x0000000000027941 */ /* 0x000fea0003800200 */
.L_x_18:
        /* <DEDUP_REMOVED lines=17> */
.L_x_21:
[----:B------:R-:W-:Y:S05]  /*1f80*/  BSYNC.RECONVERGENT B2 ;  /* 0x0000000000027941 */ /* 0x000fea0003800200 */
.L_x_20:
        /* <DEDUP_REMOVED lines=17> */
.L_x_23:
[----:B------:R-:W-:Y:S05]  /*20a0*/  BSYNC.RECONVERGENT B2 ;  /* 0x0000000000027941 */ /* 0x000fea0003800200 */
.L_x_22:
        /* <DEDUP_REMOVED lines=17> */
.L_x_25:
[----:B------:R-:W-:Y:S05]  /*21c0*/  BSYNC.RECONVERGENT B2 ;  /* 0x0000000000027941 */ /* 0x000fea0003800200 */
.L_x_24:
[C---:B------:R-:W-:Y:S01]  /*21d0*/  IMAD.WIDE.U32 R16, R4.reuse, 0x4, R12 ;  /* 0x0000000404107825 */ /* 0x040fe200078e000c */
[----:B------:R0:W-:Y:S04]  /*21e0*/  STG.E desc[UR6][R14.64], R9 ;  /* 0x000000090e007986 */ /* 0x0001e8000c101906 */
[----:B------:R-:W2:Y:S01]  /*21f0*/  LDG.E R19, desc[UR6][R16.64] ;  /* 0x0000000610137981 */ /* 0x000ea2000c1e1900 */
[----:B------:R-:W1:Y:S01]  /*2200*/  MUFU.RCP R0, R7 ;  /* 0x0000000700007308 */ /* 0x000e620000001000 */
[----:B------:R-:W-:Y:S01]  /*2210*/  BSSY.RECONVERGENT B2, `(.L_x_26) ;  /* 0x000000d000027945 */ /* 0x000fe20003800200 */
[----:B------:R-:W-:Y:S01]  /*2220*/  IADD3 R2, PT, PT, R4, 0x8, RZ ;  /* 0x0000000804027810 */ /* 0x000fe20007ffe0ff */
[----:B-1----:R-:W-:-:S04]  /*2230*/  FFMA R11, R0, -R7, 1 ;  /* 0x3f800000000b7423 */ /* 0x002fc80000000807 */
[----:B------:R-:W-:Y:S01]  /*2240*/  FFMA R0, R0, R11, R0 ;  /* 0x0000000b00007223 */ /* 0x000fe20000000000 */
[----:B--2---:R-:W1:Y:S03]  /*2250*/  FCHK P0, R19, R7 ;  /* 0x0000000713007302 */ /* 0x004e660000000000 */
        /* <DEDUP_REMOVED lines=8> */
.L_x_27:
[----:B------:R-:W-:Y:S05]  /*22e0*/  BSYNC.RECONVERGENT B2 ;  /* 0x0000000000027941 */ /* 0x000fea0003800200 */
.L_x_26:
[----:B------:R-:W-:Y:S01]  /*22f0*/  IADD3 R15, PT, PT, R4, 0x1, RZ ;  /* 0x00000001040f7810 */ /* 0x000fe20007ffe0ff */
        /* <DEDUP_REMOVED lines=16> */
.L_x_29:
[----:B------:R-:W-:Y:S05]  /*2400*/  BSYNC.RECONVERGENT B2 ;  /* 0x0000000000027941 */ /* 0x000fea0003800200 */
.L_x_28:
        /* <DEDUP_REMOVED lines=17> */
.L_x_31:
[----:B------:R-:W-:Y:S05]  /*2520*/  BSYNC.RECONVERGENT B2 ;  /* 0x0000000000027941 */ /* 0x000fea0003800200 */
.L_x_30:
        /* <DEDUP_REMOVED lines=17> */
.L_x_33:
[----:B------:R-:W-:Y:S05]  /*2640*/  BSYNC.RECONVERGENT B2 ;  /* 0x0000000000027941 */ /* 0x000fea0003800200 */
.L_x_32:
        /* <DEDUP_REMOVED lines=17> */
.L_x_35:
[----:B------:R-:W-:Y:S05]  /*2760*/  BSYNC.RECONVERGENT B2 ;  /* 0x0000000000027941 */ /* 0x000fea0003800200 */
.L_x_34:
        /* <DEDUP_REMOVED lines=17> */
.L_x_37:
[----:B------:R-:W-:Y:S05]  /*2880*/  BSYNC.RECONVERGENT B2 ;  /* 0x0000000000027941 */ /* 0x000fea0003800200 */
.L_x_36:
        /* <DEDUP_REMOVED lines=17> */
.L_x_39:
[----:B------:R-:W-:Y:S05]  /*29a0*/  BSYNC.RECONVERGENT B2 ;  /* 0x0000000000027941 */ /* 0x000fea0003800200 */
.L_x_38:
        /* <DEDUP_REMOVED lines=17> */
.L_x_41:
[----:B------:R-:W-:Y:S05]  /*2ac0*/  BSYNC.RECONVERGENT B2 ;  /* 0x0000000000027941 */ /* 0x000fea0003800200 */
.L_x_40:
[----:B------:R-:W-:Y:S01]  /*2ad0*/  IMAD.WIDE.U32 R16, R2, 0x4, R12 ;  /* 0x0000000402107825 */ /* 0x000fe200078e000c */
[----:B------:R0:W-:Y:S04]  /*2ae0*/  STG.E desc[UR6][R14.64], R9 ;  /* 0x000000090e007986 */ /* 0x0001e8000c101906 */
        /* <DEDUP_REMOVED lines=13> */
.L_x_43:
[----:B------:R-:W-:Y:S05]  /*2bc0*/  BSYNC.RECONVERGENT B2 ;  /* 0x0000000000027941 */ /* 0x000fea0003800200 */
.L_x_42:
[----:B------:R1:W-:Y:S01]  /*2bd0*/  STG.E desc[UR6][R16.64], R0 ;  /* 0x0000000010007986 */ /* 0x0003e2000c101906 */
[----:B------:R-:W-:Y:S01]  /*2be0*/  IADD3 R4, PT, PT, R4, 0x10, RZ ;  /* 0x0000001004047810 */ /* 0x000fe20007ffe0ff */
[----:B------:R-:W-:Y:S06]  /*2bf0*/  @P2 BRA `(.L_x_44) ;  /* 0xffffffec007c2947 */ /* 0x000fec000383ffff */
.L_x_11:
[----:B------:R-:W-:-:S13]  /*2c00*/  ISETP.NE.AND P0, PT, R6, RZ, PT ;  /* 0x000000ff0600720c */ /* 0x000fda0003f05270 */
[----:B------:R-:W-:Y:S05]  /*2c10*/  @!P0 EXIT ;  /* 0x000000000000894d */ /* 0x000fea0003800000 */
[----:B------:R-:W0:Y:S01]  /*2c20*/  LDCU UR4, c[0x0][0x38c] ;  /* 0x00007180ff0477ac */ /* 0x000e220008000800 */
[----:B------:R-:W-:Y:S01]  /*2c30*/  ISETP.GE.U32.AND P0, PT, R6, 0x8, PT ;  /* 0x000000080600780c */ /* 0x000fe20003f06070 */
[----:B0-----:R-:W-:-:S12]  /*2c40*/  ULOP3.LUT UR5, UR4, 0x7, URZ, 0xc0, !UPT ;  /* 0x0000000704057892 */ /* 0x001fd8000f8ec0ff */
[----:B------:R-:W-:Y:S05]  /*2c50*/  @!P0 BRA `(.L_x_45) ;  /* 0x0000000800608947 */ /* 0x000fea0003800000 */
[----:B------:R-:W0:Y:S01]  /*2c60*/  LDC.64 R12, c[0x0][0x380] ;  /* 0x0000e000ff0c7b82 */ /* 0x000e220000000a00 */
[----:B------:R-:W-:-:S04]  /*2c70*/  IMAD R2, R8, UR4, R5 ;  /* 0x0000000408027c24 */ /* 0x000fc8000f8e0205 */
[----:B0-----:R-:W-:-:S05]  /*2c80*/  IMAD.WIDE.U32 R12, R2, 0x4, R12 ;  /* 0x00000004020c7825 */ /* 0x001fca00078e000c */
[----:B------:R-:W2:Y:S01]  /*2c90*/  LDG.E R6, desc[UR6][R12.64] ;  /* 0x000000060c067981 */ /* 0x000ea2000c1e1900 */
[----:B-1----:R-:W0:Y:S01]  /*2ca0*/  MUFU.RCP R0, R7 ;  /* 0x0000000700007308 */ /* 0x002e220000001000 */
[----:B------:R-:W-:Y:S01]  /*2cb0*/  BSSY.RECONVERGENT B2, `(.L_x_46) ;  /* 0x000000c000027945 */ /* 0x000fe20003800200 */
[----:B0-----:R-:W-:-:S04]  /*2cc0*/  FFMA R3, R0, -R7, 1 ;  /* 0x3f80000000037423 */ /* 0x001fc80000000807 */
[----:B------:R-:W-:Y:S02]  /*2cd0*/  FFMA R0, R0, R3, R0 ;  /* 0x0000000300007223 */ /* 0x000fe40000000000 */
[----:B--2---:R-:W0:Y:S02]  /*2ce0*/  FCHK P0, R6, R7 ;  /* 0x0000000706007302 */ /* 0x004e240000000000 */
[----:B------:R-:W-:-:S04]  /*2cf0*/  FFMA R3, R0, R6, RZ ;  /* 0x0000000600037223 */ /* 0x000fc800000000ff */
[----:B------:R-:W-:-:S04]  /*2d00*/  FFMA R4, R3, -R7, R6 ;  /* 0x8000000703047223 */ /* 0x000fc80000000006 */
[----:B------:R-:W-:Y:S01]  /*2d10*/  FFMA R3, R0, R4, R3 ;  /* 0x0000000400037223 */ /* 0x000fe20000000003 */
[----:B0-----:R-:W-:Y:S06]  /*2d20*/  @!P0 BRA `(.L_x_47) ;  /* 0x0000000000108947 */ /* 0x001fec0003800000 */
[----:B------:R-:W-:Y:S02]  /*2d30*/  MOV R0, R6 ;  /* 0x0000000600007202 */ /* 0x000fe40000000f00 */
[----:B------:R-:W-:-:S07]  /*2d40*/  MOV R10, 0x2d60 ;  /* 0x00002d60000a7802 */ /* 0x000fce0000000f00 */
[----:B------:R-:W-:Y:S05]  /*2d50*/  CALL.REL.NOINC `($__internal_0_$__cuda_sm3x_div_rn_noftz_f32_slowpath) ;  /* 0x0000000c00d47944 */ /* 0x000fea0003c00000 */
[----:B------:R-:W-:-:S07]  /*2d60*/  MOV R3, R0 ;  /* 0x0000000000037202 */ /* 0x000fce0000000f00 */
.L_x_47:
[----:B------:R-:W-:Y:S05]  /*2d70*/  BSYNC.RECONVERGENT B2 ;  /* 0x0000000000027941 */ /* 0x000fea0003800200 */
.L_x_46:
[----:B------:R-:W0:Y:S01]  /*2d80*/  LDC.64 R14, c[0x0][0x380] ;  /* 0x0000e000ff0e7b82 */ /* 0x000e220000000a00 */
[----:B------:R-:W-:Y:S01]  /*2d90*/  IADD3 R9, PT, PT, R2, 0x1, RZ ;  /* 0x0000000102097810 */ /* 0x000fe20007ffe0ff */
[----:B------:R1:W-:Y:S04]  /*2da0*/  STG.E desc[UR6][R12.64], R3 ;  /* 0x000000030c007986 */ /* 0x0003e8000c101906 */
[----:B0-----:R-:W-:-:S05]  /*2db0*/  IMAD.WIDE.U32 R14, R9, 0x4, R14 ;  /* 0x00000004090e7825 */ /* 0x001fca00078e000e */
[----:B------:R-:W2:Y:S01]  /*2dc0*/  LDG.E R11, desc[UR6][R14.64] ;  /* 0x000000060e0b7981 */ /* 0x000ea2000c1e1900 */
[----:B------:R-:W0:Y:S01]  /*2dd0*/  MUFU.RCP R0, R7 ;  /* 0x0000000700007308 */ /* 0x000e220000001000 */
[----:B------:R-:W-:Y:S01]  /*2de0*/  BSSY.RECONVERGENT B2, `(.L_x_48) ;  /* 0x000000c000027945 */ /* 0x000fe20003800200 */
[----:B0-----:R-:W-:-:S04]  /*2df0*/  FFMA R9, R0, -R7, 1 ;  /* 0x3f80000000097423 */ /* 0x001fc80000000807 */
[----:B------:R-:W-:Y:S02]  /*2e00*/  FFMA R0, R0, R9, R0 ;  /* 0x0000000900007223 */ /* 0x000fe40000000000 */
[----:B--2---:R-:W0:Y:S02]  /*2e10*/  FCHK P0, R11, R7 ;  /* 0x000000070b007302 */ /* 0x004e240000000000 */
        /* <DEDUP_REMOVED lines=8> */
.L_x_49:
[----:B------:R-:W-:Y:S05]  /*2ea0*/  BSYNC.RECONVERGENT B2 ;  /* 0x0000000000027941 */ /* 0x000fea0003800200 */
.L_x_48:
        /* <DEDUP_REMOVED lines=18> */
.L_x_51:
[----:B------:R-:W-:Y:S05]  /*2fd0*/  BSYNC.RECONVERGENT B2 ;  /* 0x0000000000027941 */ /* 0x000fea0003800200 */
.L_x_50:
        /* <DEDUP_REMOVED lines=18> */
.L_x_53:
[----:B------:R-:W-:Y:S05]  /*3100*/  BSYNC.RECONVERGENT B2 ;  /* 0x0000000000027941 */ /* 0x000fea0003800200 */
.L_x_52:
        /* <DEDUP_REMOVED lines=18> */
.L_x_55:
[----:B------:R-:W-:Y:S05]  /*3230*/  BSYNC.RECONVERGENT B2 ;  /* 0x0000000000027941 */ /* 0x000fea0003800200 */
.L_x_54:
        /* <DEDUP_REMOVED lines=18> */
.L_x_57:
[----:B------:R-:W-:Y:S05]  /*3360*/  BSYNC.RECONVERGENT B2 ;  /* 0x0000000000027941 */ /* 0x000fea0003800200 */
.L_x_56:
        /* <DEDUP_REMOVED lines=18> */
.L_x_59:
[----:B------:R-:W-:Y:S05]  /*3490*/  BSYNC.RECONVERGENT B2 ;  /* 0x0000000000027941 */ /* 0x000fea0003800200 */
.L_x_58:
        /* <DEDUP_REMOVED lines=17> */
.L_x_61:
[----:B------:R-:W-:Y:S05]  /*35b0*/  BSYNC.RECONVERGENT B2 ;  /* 0x0000000000027941 */ /* 0x000fea0003800200 */
.L_x_60:
[----:B------:R0:W-:Y:S01]  /*35c0*/  STG.E desc[UR6][R2.64], R0 ;  /* 0x0000000002007986 */ /* 0x0001e2000c101906 */
[----:B------:R-:W-:-:S07]  /*35d0*/  IADD3 R5, PT, PT, R5, 0x8, RZ ;  /* 0x0000000805057810 */ /* 0x000fce0007ffe0ff */
.L_x_45:
[----:B------:R-:W-:-:S13]  /*35e0*/  ISETP.NE.AND P0, PT, RZ, UR5, PT ;  /* 0x00000005ff007c0c */ /* 0x000fda000bf05270 */
[----:B------:R-:W-:Y:S05]  /*35f0*/  @!P0 EXIT ;  /* 0x000000000000894d */ /* 0x000fea0003800000 */
[----:B------:R-:W2:Y:S01]  /*3600*/  LDCU UR4, c[0x0][0x38c] ;  /* 0x00007180ff0477ac */ /* 0x000ea20008000800 */
[----:B------:R-:W-:Y:S02]  /*3610*/  UISETP.GE.U32.AND UP0, UPT, UR5, 0x4, UPT ;  /* 0x000000040500788c */ /* 0x000fe4000bf06070 */
[----:B--2---:R-:W-:-:S07]  /*3620*/  ULOP3.LUT UR8, UR4, 0x3, URZ, 0xc0, !UPT ;  /* 0x0000000304087892 */ /* 0x004fce000f8ec0ff */
[----:B------:R-:W-:Y:S05]  /*3630*/  BRA.U !UP0, `(.L_x_62) ;  /* 0x0000000508307547 */ /* 0x000fea000b800000 */
[----:B------:R-:W2:Y:S01]  /*3640*/  LDC.64 R12, c[0x0][0x380] ;  /* 0x0000e000ff0c7b82 */ /* 0x000ea20000000a00 */
[----:B0-----:R-:W-:-:S04]  /*3650*/  IMAD R2, R8, UR4, R5 ;  /* 0x0000000408027c24 */ /* 0x001fc8000f8e0205 */
[----:B--2---:R-:W-:-:S05]  /*3660*/  IMAD.WIDE.U32 R12, R2, 0x4, R12 ;  /* 0x00000004020c7825 */ /* 0x004fca00078e000c */
        /* <DEDUP_REMOVED lines=14> */
.L_x_64:
[----:B------:R-:W-:Y:S05]  /*3750*/  BSYNC.RECONVERGENT B2 ;  /* 0x0000000000027941 */ /* 0x000fea0003800200 */
.L_x_63:
        /* <DEDUP_REMOVED lines=18> */
.L_x_66:
[----:B------:R-:W-:Y:S05]  /*3880*/  BSYNC.RECONVERGENT B2 ;  /* 0x0000000000027941 */ /* 0x000fea0003800200 */
.L_x_65:
        /* <DEDUP_REMOVED lines=18> */
.L_x_68:
[----:B------:R-:W-:Y:S05]  /*39b0*/  BSYNC.RECONVERGENT B2 ;  /* 0x0000000000027941 */ /* 0x000fea0003800200 */
.L_x_67:
        /* <DEDUP_REMOVED lines=17> */
.L_x_70:
[----:B------:R-:W-:Y:S05]  /*3ad0*/  BSYNC.RECONVERGENT B2 ;  /* 0x0000000000027941 */ /* 0x000fea0003800200 */
.L_x_69:
[----:B------:R2:W-:Y:S01]  /*3ae0*/  STG.E desc[UR6][R2.64], R0 ;  /* 0x0000000002007986 */ /* 0x0005e2000c101906 */
[----:B------:R-:W-:-:S07]  /*3af0*/  IADD3 R5, PT, PT, R5, 0x4, RZ ;  /* 0x0000000405057810 */ /* 0x000fce0007ffe0ff */
.L_x_62:
[----:B------:R-:W-:-:S13]  /*3b00*/  ISETP.NE.AND P0, PT, RZ, UR8, PT ;  /* 0x00000008ff007c0c */ /* 0x000fda000bf05270 */
[----:B------:R-:W-:Y:S05]  /*3b10*/  @!P0 EXIT ;  /* 0x000000000000894d */ /* 0x000fea0003800000 */
[----:B0-2---:R-:W0:Y:S01]  /*3b20*/  LDC.64 R2, c[0x0][0x380] ;  /* 0x0000e000ff027b82 */ /* 0x005e220000000a00 */
[----:B------:R-:W2:Y:S01]  /*3b30*/  LDCU UR5, c[0x0][0x38c] ;  /* 0x00007180ff0577ac */ /* 0x000ea20008000800 */
[----:B------:R-:W-:Y:S01]  /*3b40*/  UIADD3 UR4, UPT, UPT, -UR8, URZ, URZ ;  /* 0x000000ff08047290 */ /* 0x000fe2000fffe1ff */
[----:B--2---:R-:W-:-:S11]  /*3b50*/  IMAD R5, R8, UR5, R5 ;  /* 0x0000000508057c24 */ /* 0x004fd6000f8e0205 */
.L_x_73:
[----:B0-2---:R-:W-:-:S05]  /*3b60*/  IMAD.WIDE.U32 R12, R5, 0x4, R2 ;  /* 0x00000004050c7825 */ /* 0x005fca00078e0002 */
[----:B------:R-:W2:Y:S01]  /*3b70*/  LDG.E R11, desc[UR6][R12.64] ;  /* 0x000000060c0b7981 */ /* 0x000ea2000c1e1900 */
[----:B-1----:R-:W0:Y:S01]  /*3b80*/  MUFU.RCP R0, R7 ;  /* 0x0000000700007308 */ /* 0x002e220000001000 */
[----:B------:R-:W-:Y:S01]  /*3b90*/  UIADD3 UR4, UPT, UPT, UR4, 0x1, URZ ;  /* 0x0000000104047890 */ /* 0x000fe2000fffe0ff */
[----:B------:R-:W-:Y:S03]  /*3ba0*/  BSSY.RECONVERGENT B2, `(.L_x_71) ;  /* 0x000000c000027945 */ /* 0x000fe60003800200 */
[----:B------:R-:W-:Y:S01]  /*3bb0*/  UISETP.NE.AND UP0, UPT, UR4, URZ, UPT ;  /* 0x000000ff0400728c */ /* 0x000fe2000bf05270 */
[----:B0-----:R-:W-:-:S04]  /*3bc0*/  FFMA R9, R0, -R7, 1 ;  /* 0x3f80000000097423 */ /* 0x001fc80000000807 */
[----:B------:R-:W-:Y:S01]  /*3bd0*/  FFMA R0, R0, R9, R0 ;  /* 0x0000000900007223 */ /* 0x000fe20000000000 */
[----:B--2---:R-:W0:Y:S03]  /*3be0*/  FCHK P0, R11, R7 ;  /* 0x000000070b007302 */ /* 0x004e260000000000 */
[----:B------:R-:W-:-:S04]  /*3bf0*/  FFMA R4, R0, R11, RZ ;  /* 0x0000000b00047223 */ /* 0x000fc800000000ff */
[----:B------:R-:W-:-:S04]  /*3c00*/  FFMA R9, R4, -R7, R11 ;  /* 0x8000000704097223 */ /* 0x000fc8000000000b */
[----:B------:R-:W-:Y:S01]  /*3c10*/  FFMA R0, R0, R9, R4 ;  /* 0x0000000900007223 */ /* 0x000fe20000000004 */
[----:B0-----:R-:W-:Y:S06]  /*3c20*/  @!P0 BRA `(.L_x_72) ;  /* 0x00000000000c8947 */ /* 0x001fec0003800000 */
[----:B------:R-:W-:Y:S02]  /*3c30*/  MOV R0, R11 ;  /* 0x0000000b00007202 */ /* 0x000fe40000000f00 */
[----:B------:R-:W-:-:S07]  /*3c40*/  MOV R10, 0x3c60 ;  /* 0x00003c60000a7802 */ /* 0x000fce0000000f00 */
[----:B------:R-:W-:Y:S05]  /*3c50*/  CALL.REL.NOINC `($__internal_0_$__cuda_sm3x_div_rn_noftz_f32_slowpath) ;  /* 0x0000000000147944 */ /* 0x000fea0003c00000 */
.L_x_72:
[----:B------:R-:W-:Y:S05]  /*3c60*/  BSYNC.RECONVERGENT B2 ;  /* 0x0000000000027941 */ /* 0x000fea0003800200 */
.L_x_71:
[----:B------:R2:W-:Y:S01]  /*3c70*/  STG.E desc[UR6][R12.64], R0 ;  /* 0x000000000c007986 */ /* 0x0005e2000c101906 */
[----:B------:R-:W-:Y:S01]  /*3c80*/  IADD3 R5, PT, PT, R5, 0x1, RZ ;  /* 0x0000000105057810 */ /* 0x000fe20007ffe0ff */
[----:B------:R-:W-:Y:S06]  /*3c90*/  BRA.U UP0, `(.L_x_73) ;  /* 0xfffffffd00b07547 */ /* 0x000fec000b83ffff */
[----:B------:R-:W-:Y:S05]  /*3ca0*/  EXIT ;  /* 0x000000000000794d */ /* 0x000fea0003800000 */
        .weak           $__internal_0_$__cuda_sm3x_div_rn_noftz_f32_slowpath
        .type           $__internal_0_$__cuda_sm3x_div_rn_noftz_f32_slowpath,@function
        .size           $__internal_0_$__cuda_sm3x_div_rn_noftz_f32_slowpath,(.L_x_86 - $__internal_0_$__cuda_sm3x_div_rn_noftz_f32_slowpath)
$__internal_0_$__cuda_sm3x_div_rn_noftz_f32_slowpath:
[----:B------:R-:W-:Y:S01]  /*3cb0*/  SHF.R.U32.HI R9, RZ, 0x17, R7 ;  /* 0x00000017ff097819 */ /* 0x000fe20000011607 */
[----:B------:R-:W-:Y:S01]  /*3cc0*/  BSSY.RECONVERGENT B0, `(.L_x_74) ;  /* 0x0000065000007945 */ /* 0x000fe20003800200 */
[----:B------:R-:W-:Y:S02]  /*3cd0*/  SHF.R.U32.HI R18, RZ, 0x17, R0 ;  /* 0x00000017ff127819 */ /* 0x000fe40000011600 */
[----:B------:R-:W-:Y:S02]  /*3ce0*/  LOP3.LUT R9, R9, 0xff, RZ, 0xc0, !PT ;  /* 0x000000ff09097812 */ /* 0x000fe400078ec0ff */
[----:B------:R-:W-:Y:S02]  /*3cf0*/  LOP3.LUT R18, R18, 0xff, RZ, 0xc0, !PT ;  /* 0x000000ff12127812 */ /* 0x000fe400078ec0ff */
[----:B------:R-:W-:Y:S02]  /*3d00*/  IADD3 R11, PT, PT, R9, -0x1, RZ ;  /* 0xffffffff090b7810 */ /* 0x000fe40007ffe0ff */
[----:B------:R-:W-:-:S02]  /*3d10*/  IADD3 R19, PT, PT, R18, -0x1, RZ ;  /* 0xffffffff12137810 */ /* 0x000fc40007ffe0ff */
[----:B------:R-:W-:-:S04]  /*3d20*/  ISETP.GT.U32.AND P0, PT, R11, 0xfd, PT ;  /* 0x000000fd0b00780c */ /* 0x000fc80003f04070 */
[----:B------:R-:W-:Y:S02]  /*3d30*/  ISETP.GT.U32.OR P0, PT, R19, 0xfd, P0 ;  /* 0x000000fd1300780c */ /* 0x000fe40000704470 */
[----:B------:R-:W-:-:S11]  /*3d40*/  MOV R19, R7 ;  /* 0x0000000700137202 */ /* 0x000fd60000000f00 */
[----:B------:R-:W-:Y:S01]  /*3d50*/  @!P0 MOV R11, RZ ;  /* 0x000000ff000b8202 */ /* 0x000fe20000000f00 */
[----:B------:R-:W-:Y:S06]  /*3d60*/  @!P0 BRA `(.L_x_75) ;  /* 0x0000000000648947 */ /* 0x000fec0003800000 */
[----:B------:R-:W-:Y:S02]  /*3d70*/  FSETP.GTU.FTZ.AND P0, PT, |R0|, +INF , PT ;  /* 0x7f8000000000780b */ /* 0x000fe40003f1c200 */
[----:B------:R-:W-:-:S04]  /*3d80*/  FSETP.GTU.FTZ.AND P1, PT, |R7|, +INF , PT ;  /* 0x7f8000000700780b */ /* 0x000fc80003f3c200 */
[----:B------:R-:W-:-:S13]  /*3d90*/  PLOP3.LUT P0, PT, P0, P1, PT, 0xf8, 0x8f ;  /* 0x00000000008f781c */ /* 0x000fda0000703f70 */
[----:B------:R-:W-:Y:S05]  /*3da0*/  @P0 BRA `(.L_x_76) ;  /* 0x0000000400540947 */ /* 0x000fea0003800000 */
[----:B------:R-:W-:-:S13]  /*3db0*/  LOP3.LUT P0, RZ, R19, 0x7fffffff, R0, 0xc8, !PT ;  /* 0x7fffffff13ff7812 */ /* 0x000fda000780c800 */
[----:B------:R-:W-:Y:S05]  /*3dc0*/  @!P0 BRA `(.L_x_77) ;  /* 0x0000000400448947 */ /* 0x000fea0003800000 */
[C---:B------:R-:W-:Y:S02]  /*3dd0*/  FSETP.NEU.FTZ.AND P3, PT, |R0|.reuse, +INF , PT ;  /* 0x7f8000000000780b */ /* 0x040fe40003f7d200 */
[----:B------:R-:W-:Y:S02]  /*3de0*/  FSETP.NEU.FTZ.AND P1, PT, |R7|, +INF , PT ;  /* 0x7f8000000700780b */ /* 0x000fe40003f3d200 */
[----:B------:R-:W-:-:S11]  /*3df0*/  FSETP.NEU.FTZ.AND P0, PT, |R0|, +INF , PT ;  /* 0x7f8000000000780b */ /* 0x000fd60003f1d200 */
[----:B------:R-:W-:Y:S05]  /*3e00*/  @!P1 BRA !P3, `(.L_x_77) ;  /* 0x0000000400349947 */ /* 0x000fea0005800000 */
[----:B------:R-:W-:-:S04]  /*3e10*/  LOP3.LUT P3, RZ, R0, 0x7fffffff, RZ, 0xc0, !PT ;  /* 0x7fffffff00ff7812 */ /* 0x000fc8000786c0ff */
[----:B------:R-:W-:-:S13]  /*3e20*/  PLOP3.LUT P1, PT, P1, P3, PT, 0x2f, 0xf2 ;  /* 0x0000000000f2781c */ /* 0x000fda0000f26577 */
[----:B------:R-:W-:Y:S05]  /*3e30*/  @P1 BRA `(.L_x_78) ;  /* 0x0000000400201947 */ /* 0x000fea0003800000 */
[----:B------:R-:W-:-:S04]  /*3e40*/  LOP3.LUT P1, RZ, R19, 0x7fffffff, RZ, 0xc0, !PT ;  /* 0x7fffffff13ff7812 */ /* 0x000fc8000782c0ff */
[----:B------:R-:W-:-:S13]  /*3e50*/  PLOP3.LUT P0, PT, P0, P1, PT, 0x2f, 0xf2 ;  /* 0x0000000000f2781c */ /* 0x000fda0000702577 */
[----:B------:R-:W-:Y:S05]  /*3e60*/  @P0 BRA `(.L_x_79) ;  /* 0x0000000400080947 */ /* 0x000fea0003800000 */
[----:B------:R-:W-:-:S04]  /*3e70*/  IADD3 R11, PT, PT, R18, -0x1, RZ ;  /* 0xffffffff120b7810 */ /* 0x000fc80007ffe0ff */
[----:B------:R-:W-:Y:S02]  /*3e80*/  ISETP.GE.AND P0, PT, R11, RZ, PT ;  /* 0x000000ff0b00720c */ /* 0x000fe40003f06270 */
[----:B------:R-:W-:-:S04]  /*3e90*/  IADD3 R11, PT, PT, R9, -0x1, RZ ;  /* 0xffffffff090b7810 */ /* 0x000fc80007ffe0ff */
[----:B------:R-:W-:-:S07]  /*3ea0*/  ISETP.GE.AND P1, PT, R11, RZ, PT ;  /* 0x000000ff0b00720c */ /* 0x000fce0003f26270 */
[----:B------:R-:W-:Y:S01]  /*3eb0*/  @P0 MOV R11, RZ ;  /* 0x000000ff000b0202 */ /* 0x000fe20000000f00 */
[----:B------:R-:W-:Y:S01]  /*3ec0*/  @!P0 FFMA R0, R0, 1.84467440737095516160e+19, RZ ;  /* 0x5f80000000008823 */ /* 0x000fe200000000ff */
[----:B------:R-:W-:-:S04]  /*3ed0*/  @!P0 MOV R11, 0xffffffc0 ;  /* 0xffffffc0000b8802 */ /* 0x000fc80000000f00 */
[----:B------:R-:W-:Y:S01]  /*3ee0*/  @!P1 FFMA R19, R7, 1.84467440737095516160e+19, RZ ;  /* 0x5f80000007139823 */ /* 0x000fe200000000ff */
[----:B------:R-:W-:-:S07]  /*3ef0*/  @!P1 IADD3 R11, PT, PT, R11, 0x40, RZ ;  /* 0x000000400b0b9810 */ /* 0x000fce0007ffe0ff */
.L_x_75:
[----:B------:R-:W-:Y:S01]  /*3f00*/  LEA R20, R9, 0xc0800000, 0x17 ;  /* 0xc080000009147811 */ /* 0x000fe200078eb8ff */
[----:B------:R-:W-:Y:S01]  /*3f10*/  BSSY.RECONVERGENT B1, `(.L_x_80) ;  /* 0x0000036000017945 */ /* 0x000fe20003800200 */
[----:B------:R-:W-:Y:S02]  /*3f20*/  IADD3 R18, PT, PT, R18, -0x7f, RZ ;  /* 0xffffff8112127810 */ /* 0x000fe40007ffe0ff */
[----:B------:R-:W-:-:S03]  /*3f30*/  IADD3 R23, PT, PT, -R20, R19, RZ ;  /* 0x0000001314177210 */ /* 0x000fc60007ffe1ff */
[C---:B------:R-:W-:Y:S01]  /*3f40*/  IMAD R0, R18.reuse, -0x800000, R0 ;  /* 0xff80000012007824 */ /* 0x040fe200078e0200 */
[----:B------:R-:W0:Y:S01]  /*3f50*/  MUFU.RCP R20, R23 ;  /* 0x0000001700147308 */ /* 0x000e220000001000 */
[----:B------:R-:W-:Y:S01]  /*3f60*/  FADD.FTZ R21, -R23, -RZ ;  /* 0x800000ff17157221 */ /* 0x000fe20000010100 */
[----:B------:R-:W-:-:S04]  /*3f70*/  IADD3 R18, PT, PT, R18, 0x7f, -R9 ;  /* 0x0000007f12127810 */ /* 0x000fc80007ffe809 */
[----:B------:R-:W-:Y:S01]  /*3f80*/  IADD3 R11, PT, PT, R18, R11, RZ ;  /* 0x0000000b120b7210 */ /* 0x000fe20007ffe0ff */
[----:B0-----:R-:W-:-:S04]  /*3f90*/  FFMA R19, R20, R21, 1 ;  /* 0x3f80000014137423 */ /* 0x001fc80000000015 */
[----:B------:R-:W-:-:S04]  /*3fa0*/  FFMA R19, R20, R19, R20 ;  /* 0x0000001314137223 */ /* 0x000fc80000000014 */
[----:B------:R-:W-:-:S04]  /*3fb0*/  FFMA R20, R0, R19, RZ ;  /* 0x0000001300147223 */ /* 0x000fc800000000ff */
[----:B------:R-:W-:-:S04]  /*3fc0*/  FFMA R22, R21, R20, R0 ;  /* 0x0000001415167223 */ /* 0x000fc80000000000 */
[----:B------:R-:W-:-:S04]  /*3fd0*/  FFMA R22, R19, R22, R20 ;  /* 0x0000001613167223 */ /* 0x000fc80000000014 */
[----:B------:R-:W-:-:S04]  /*3fe0*/  FFMA R21, R21, R22, R0 ;  /* 0x0000001615157223 */ /* 0x000fc80000000000 */
[----:B------:R-:W-:-:S05]  /*3ff0*/  FFMA R0, R19, R21, R22 ;  /* 0x0000001513007223 */ /* 0x000fca0000000016 */
[----:B------:R-:W-:-:S04]  /*4000*/  SHF.R.U32.HI R9, RZ, 0x17, R0 ;  /* 0x00000017ff097819 */ /* 0x000fc80000011600 */
[----:B------:R-:W-:-:S04]  /*4010*/  LOP3.LUT R18, R9, 0xff, RZ, 0xc0, !PT ;  /* 0x000000ff09127812 */ /* 0x000fc800078ec0ff */
[----:B------:R-:W-:-:S04]  /*4020*/  IADD3 R9, PT, PT, R18, R11, RZ ;  /* 0x0000000b12097210 */ /* 0x000fc80007ffe0ff */
[----:B------:R-:W-:-:S04]  /*4030*/  IADD3 R18, PT, PT, R9, -0x1, RZ ;  /* 0xffffffff09127810 */ /* 0x000fc80007ffe0ff */
[----:B------:R-:W-:-:S13]  /*4040*/  ISETP.GE.U32.AND P0, PT, R18, 0xfe, PT ;  /* 0x000000fe1200780c */ /* 0x000fda0003f06070 */
[----:B------:R-:W-:Y:S05]  /*4050*/  @!P0 BRA `(.L_x_81) ;  /* 0x0000000000808947 */ /* 0x000fea0003800000 */
[----:B------:R-:W-:-:S13]  /*4060*/  ISETP.GT.AND P0, PT, R9, 0xfe, PT ;  /* 0x000000fe0900780c */ /* 0x000fda0003f04270 */
[----:B------:R-:W-:Y:S05]  /*4070*/  @P0 BRA `(.L_x_82) ;  /* 0x00000000006c0947 */ /* 0x000fea0003800000 */
[----:B------:R-:W-:-:S13]  /*4080*/  ISETP.GE.AND P0, PT, R9, 0x1, PT ;  /* 0x000000010900780c */ /* 0x000fda0003f06270 */
[----:B------:R-:W-:Y:S05]  /*4090*/  @P0 BRA `(.L_x_83) ;  /* 0x0000000000740947 */ /* 0x000fea0003800000 */
[----:B------:R-:W-:Y:S02]  /*40a0*/  ISETP.GE.AND P0, PT, R9, -0x18, PT ;  /* 0xffffffe80900780c */ /* 0x000fe40003f06270 */
[----:B------:R-:W-:-:S11]  /*40b0*/  LOP3.LUT R0, R0, 0x80000000, RZ, 0xc0, !PT ;  /* 0x8000000000007812 */ /* 0x000fd600078ec0ff */
[----:B------:R-:W-:Y:S05]  /*40c0*/  @!P0 BRA `(.L_x_83) ;  /* 0x0000000000688947 */ /* 0x000fea0003800000 */
[CCC-:B------:R-:W-:Y:S01]  /*40d0*/  FFMA.RZ R11, R19.reuse, R21.reuse, R22.reuse ;  /* 0x00000015130b7223 */ /* 0x1c0fe2000000c016 */
[CCC-:B------:R-:W-:Y:S01]  /*40e0*/  FFMA.RP R18, R19.reuse, R21.reuse, R22.reuse ;  /* 0x0000001513127223 */ /* 0x1c0fe20000008016 */
[----:B------:R-:W-:Y:S01]  /*40f0*/  FFMA.RM R21, R19, R21, R22 ;  /* 0x0000001513157223 */ /* 0x000fe20000004016 */
[----:B------:R-:W-:Y:S02]  /*4100*/  IADD3 R19, PT, PT, R9, 0x20, RZ ;  /* 0x0000002009137810 */ /* 0x000fe40007ffe0ff */
[----:B------:R-:W-:Y:S02]  /*4110*/  LOP3.LUT R11, R11, 0x7fffff, RZ, 0xc0, !PT ;  /* 0x007fffff0b0b7812 */ /* 0x000fe400078ec0ff */
[----:B------:R-:W-:Y:S02]  /*4120*/  ISETP.NE.AND P3, PT, R9, RZ, PT ;  /* 0x000000ff0900720c */ /* 0x000fe40003f65270 */
[----:B------:R-:W-:Y:S02]  /*4130*/  LOP3.LUT R20, R11, 0x800000, RZ, 0xfc, !PT ;  /* 0x008000000b147812 */ /* 0x000fe400078efcff */
[----:B------:R-:W-:-:S02]  /*4140*/  ISETP.NE.AND P1, PT, R9, RZ, PT ;  /* 0x000000ff0900720c */ /* 0x000fc40003f25270 */
[----:B------:R-:W-:Y:S02]  /*4150*/  IADD3 R9, PT, PT, -R9, RZ, RZ ;  /* 0x000000ff09097210 */ /* 0x000fe40007ffe1ff */
[----:B------:R-:W-:Y:S02]  /*4160*/  SHF.L.U32 R19, R20, R19, RZ ;  /* 0x0000001314137219 */ /* 0x000fe400000006ff */
[----:B------:R-:W-:Y:S02]  /*4170*/  FSETP.NEU.FTZ.AND P0, PT, R18, R21, PT ;  /* 0x000000151200720b */ /* 0x000fe40003f1d000 */
[----:B------:R-:W-:Y:S02]  /*4180*/  SEL R9, R9, RZ, P3 ;  /* 0x000000ff09097207 */ /* 0x000fe40001800000 */
[----:B------:R-:W-:Y:S02]  /*4190*/  ISETP.NE.AND P1, PT, R19, RZ, P1 ;  /* 0x000000ff1300720c */ /* 0x000fe40000f25270 */
[----:B------:R-:W-:-:S02]  /*41a0*/  SHF.R.U32.HI R20, RZ, R9, R20 ;  /* 0x00000009ff147219 */ /* 0x000fc40000011614 */
[----:B------:R-:W-:Y:S02]  /*41b0*/  PLOP3.LUT P0, PT, P0, P1, PT, 0xf8, 0x8f ;  /* 0x00000000008f781c */ /* 0x000fe40000703f70 */
[----:B------:R-:W-:Y:S02]  /*41c0*/  SHF.R.U32.HI R11, RZ, 0x1, R20 ;  /* 0x00000001ff0b7819 */ /* 0x000fe40000011614 */
[----:B------:R-:W-:-:S04]  /*41d0*/  SEL R18, RZ, 0x1, !P0 ;  /* 0x00000001ff127807 */ /* 0x000fc80004000000 */
[----:B------:R-:W-:-:S04]  /*41e0*/  LOP3.LUT R9, R18, 0x1, R11, 0xf8, !PT ;  /* 0x0000000112097812 */ /* 0x000fc800078ef80b */
[----:B------:R-:W-:-:S04]  /*41f0*/  LOP3.LUT R20, R9, R20, RZ, 0xc0, !PT ;  /* 0x0000001409147212 */ /* 0x000fc800078ec0ff */
[----:B------:R-:W-:-:S04]  /*4200*/  IADD3 R11, PT, PT, R11, R20, RZ ;  /* 0x000000140b0b7210 */ /* 0x000fc80007ffe0ff */
[----:B------:R-:W-:Y:S01]  /*4210*/  LOP3.LUT R0, R11, R0, RZ, 0xfc, !PT ;  /* 0x000000000b007212 */ /* 0x000fe200078efcff */
[----:B------:R-:W-:Y:S06]  /*4220*/  BRA `(.L_x_83) ;  /* 0x0000000000107947 */ /* 0x000fec0003800000 */
.L_x_82:
[----:B------:R-:W-:-:S04]  /*4230*/  LOP3.LUT R0, R0, 0x80000000, RZ, 0xc0, !PT ;  /* 0x8000000000007812 */ /* 0x000fc800078ec0ff */
[----:B------:R-:W-:Y:S01]  /*4240*/  LOP3.LUT R0, R0, 0x7f800000, RZ, 0xfc, !PT ;  /* 0x7f80000000007812 */ /* 0x000fe200078efcff */
[----:B------:R-:W-:Y:S06]  /*4250*/  BRA `(.L_x_83) ;  /* 0x0000000000047947 */ /* 0x000fec0003800000 */
.L_x_81:
[----:B------:R-:W-:-:S07]  /*4260*/  LEA R0, R11, R0, 0x17 ;  /* 0x000000000b007211 */ /* 0x000fce00078eb8ff */
.L_x_83:
[----:B------:R-:W-:Y:S05]  /*4270*/  BSYNC.RECONVERGENT B1 ;  /* 0x0000000000017941 */ /* 0x000fea0003800200 */
.L_x_80:
[----:B------:R-:W-:Y:S05]  /*4280*/  BRA `(.L_x_84) ;  /* 0x0000000000207947 */ /* 0x000fea0003800000 */
.L_x_79:
[----:B------:R-:W-:-:S04]  /*4290*/  LOP3.LUT R0, R19, 0x80000000, R0, 0x48, !PT ;  /* 0x8000000013007812 */ /* 0x000fc800078e4800 */
[----:B------:R-:W-:Y:S01]  /*42a0*/  LOP3.LUT R0, R0, 0x7f800000, RZ, 0xfc, !PT ;  /* 0x7f80000000007812 */ /* 0x000fe200078efcff */
[----:B------:R-:W-:Y:S06]  /*42b0*/  BRA `(.L_x_84) ;  /* 0x0000000000147947 */ /* 0x000fec0003800000 */
.L_x_78:
[----:B------:R-:W-:Y:S01]  /*42c0*/  LOP3.LUT R0, R19, 0x80000000, R0, 0x48, !PT ;  /* 0x8000000013007812 */ /* 0x000fe200078e4800 */
[----:B------:R-:W-:Y:S06]  /*42d0*/  BRA `(.L_x_84) ;  /* 0x00000000000c7947 */ /* 0x000fec0003800000 */
.L_x_77:
[----:B------:R-:W0:Y:S01]  /*42e0*/  MUFU.RSQ R0, -QNAN ;  /* 0xffc0000000007908 */ /* 0x000e220000001400 */
[----:B------:R-:W-:Y:S05]  /*42f0*/  BRA `(.L_x_84) ;  /* 0x0000000000047947 */ /* 0x000fea0003800000 */
.L_x_76:
[----:B------:R-:W-:-:S07]  /*4300*/  FADD.FTZ R0, R0, R7 ;  /* 0x0000000700007221 */ /* 0x000fce0000010000 */
.L_x_84:
[----:B------:R-:W-:Y:S05]  /*4310*/  BSYNC.RECONVERGENT B0 ;  /* 0x0000000000007941 */ /* 0x000fea0003800200 */
.L_x_74:
[----:B------:R-:W-:-:S04]  /*4320*/  HFMA2 R11, -RZ, RZ, 0, 0 ;  /* 0x00000000ff0b7431 */ /* 0x000fc800000001ff */
[----:B0-----:R-:W-:Y:S05]  /*4330*/  RET.REL.NODEC R10 `(_Z14kernel_softmaxPfii) ;  /* 0xffffffbc0a307950 */ /* 0x001fea0003c3ffff */
.L_x_85:
[----:B------:R-:W-:-:S00]  /*4340*/  BRA `(.L_x_85) ;  /* 0xfffffffc00fc7947 */ /* 0x000fc0000383ffff */
[----:B------:R-:W-:-:S00]  /*4350*/  NOP ;  /* 0x0000000000007918 */ /* 0x000fc00000000000 */
        /* <DEDUP_REMOVED lines=10> */
.L_x_86:


//--------------------- .nv.shared.reserved.0     --------------------------
	.section	.nv.shared.reserved.0,"aw",@nobits
	.weak		__nv_reservedSMEM_offset_0_alias
	.size		__nv_reservedSMEM_offset_0_alias, 0, 64
	.other		__nv_reservedSMEM_offset_0_alias,@"STO_CUDA_RESERVED_SHARED STV_DEFAULT"
__nv_reservedSMEM_offset_0_alias:
	.zero		0
	.zero		64


//--------------------- .nv.constant0._Z14kernel_softmaxPfii --------------------------
	.section	.nv.constant0._Z14kernel_softmaxPfii,"a",@progbits
	.sectionflags	@""
	.align	4
.nv.constant0._Z14kernel_softmaxPfii:
	.zero		912


//--------------------- SYMBOLS --------------------------

	.type		.nv.reservedSmem.offset0,@object
	.size		.nv.reservedSmem.offset0,0x4
